# CuTe-DSL kernel — source=fa4 family=fa4_fwd_sm90
# config = {"dtype": "Float16", "causal": false, "head_dim": 128, "mma_pv_is_rs": false}


// ===== COMPILED SASS (sm_90) =====

	.headerflags	@"EF_CUDA_TEXMODE_UNIFIED EF_CUDA_64BIT_ADDRESS EF_CUDA_ACCELERATORS EF_CUDA_SM90 EF_CUDA_VIRTUAL_SM(EF_CUDA_SM90)"
	.elftype	@"ET_EXEC"


//--------------------- .nv.info                  --------------------------
	.section	.nv.info,"",@"SHT_CUDA_INFO"
	.align	4


	//----- nvinfo : EIATTR_REGCOUNT
	.align		4
        /*0000*/ 	.byte	0x04, 0x2f
        /*0002*/ 	.short	(.L_1 - .L_0)
	.align		4
.L_0:
        /*0004*/ 	.word	index@(kernel_cutlass_kernel_flash_attncuteflash_fwd_sm90FlashAttentionForwardSm90_object_at__tensor0000o11281211101213_tensor0000o12811101213_tensor0000o12811101213_tensor0000o11281211101213_te_0)
        /*0008*/ 	.word	0x000000a8


	//----- nvinfo : EIATTR_FRAME_SIZE
	.align		4
.L_1:
        /*000c*/ 	.byte	0x04, 0x11
        /*000e*/ 	.short	(.L_3 - .L_2)
	.align		4
.L_2:
        /*0010*/ 	.word	index@(kernel_cutlass_kernel_flash_attncuteflash_fwd_sm90FlashAttentionForwardSm90_object_at__tensor0000o11281211101213_tensor0000o12811101213_tensor0000o12811101213_tensor0000o11281211101213_te_0)
        /*0014*/ 	.word	0x00000000


	//----- nvinfo : EIATTR_MIN_STACK_SIZE
	.align		4
.L_3:
        /*0018*/ 	.byte	0x04, 0x12
        /*001a*/ 	.short	(.L_5 - .L_4)
	.align		4
.L_4:
        /*001c*/ 	.word	index@(kernel_cutlass_kernel_flash_attncuteflash_fwd_sm90FlashAttentionForwardSm90_object_at__tensor0000o11281211101213_tensor0000o12811101213_tensor0000o12811101213_tensor0000o11281211101213_te_0)
        /*0020*/ 	.word	0x00000000
.L_5:


//--------------------- .nv.info.kernel_cutlass_kernel_flash_attncuteflash_fwd_sm90FlashAttentionForwardSm90_object_at__tensor0000o11281211101213_tensor0000o12811101213_tensor0000o12811101213_tensor0000o11281211101213_te_0 --------------------------
	.section	.nv.info.kernel_cutlass_kernel_flash_attncuteflash_fwd_sm90FlashAttentionForwardSm90_object_at__tensor0000o11281211101213_tensor0000o12811101213_tensor0000o12811101213_tensor0000o11281211101213_te_0,"",@"SHT_CUDA_INFO"
	.sectionflags	@""
	.align	4


	//----- nvinfo : EIATTR_CUDA_API_VERSION
	.align		4
        /*0000*/ 	.byte	0x04, 0x37
        /*0002*/ 	.short	(.L_7 - .L_6)
.L_6:
        /*0004*/ 	.word	0x00000081


	//----- nvinfo : EIATTR_KPARAM_INFO
	.align		4
.L_7:
        /*0008*/ 	.byte	0x04, 0x17
        /*000a*/ 	.short	(.L_9 - .L_8)
.L_8:
        /*000c*/ 	.word	0x00000000
        /*0010*/ 	.short	0x000f
        /*0012*/ 	.short	0x0284
        /*0014*/ 	.byte	0x00, 0xf0, 0x31, 0x00


	//----- nvinfo : EIATTR_KPARAM_INFO
	.align		4
.L_9:
        /*0018*/ 	.byte	0x04, 0x17
        /*001a*/ 	.short	(.L_11 - .L_10)
.L_10:
        /*001c*/ 	.word	0x00000000
        /*0020*/ 	.short	0x000e
        /*0022*/ 	.short	0x0280
        /*0024*/ 	.byte	0x00, 0xf0, 0x11, 0x00


	//----- nvinfo : EIATTR_KPARAM_INFO
	.align		4
.L_11:
        /*0028*/ 	.byte	0x04, 0x17
        /*002a*/ 	.short	(.L_13 - .L_12)
.L_12:
        /*002c*/ 	.word	0x00000000
        /*0030*/ 	.short	0x000d
        /*0032*/ 	.short	0x027c
        /*0034*/ 	.byte	0x00, 0xf0, 0x11, 0x00


	//----- nvinfo : EIATTR_KPARAM_INFO
	.align		4
.L_13:
        /*0038*/ 	.byte	0x04, 0x17
        /*003a*/ 	.short	(.L_15 - .L_14)
.L_14:
        /*003c*/ 	.word	0x00000000
        /*0040*/ 	.short	0x000c
        /*0042*/ 	.short	0x0278
        /*0044*/ 	.byte	0x00, 0xf0, 0x11, 0x00


	//----- nvinfo : EIATTR_KPARAM_INFO
	.align		4
.L_15:
        /*0048*/ 	.byte	0x04, 0x17
        /*004a*/ 	.short	(.L_17 - .L_16)
.L_16:
        /*004c*/ 	.word	0x00000000
        /*0050*/ 	.short	0x000b
        /*0052*/ 	.short	0x0275
        /*0054*/ 	.byte	0x00, 0xf0, 0x05, 0x00


	//----- nvinfo : EIATTR_KPARAM_INFO
	.align		4
.L_17:
        /*0058*/ 	.byte	0x04, 0x17
        /*005a*/ 	.short	(.L_19 - .L_18)
.L_18:
        /*005c*/ 	.word	0x00000000
        /*0060*/ 	.short	0x000a
        /*0062*/ 	.short	0x0274
        /*0064*/ 	.byte	0x00, 0xf0, 0x05, 0x00


	//----- nvinfo : EIATTR_KPARAM_INFO
	.align		4
.L_19:
        /*0068*/ 	.byte	0x04, 0x17
        /*006a*/ 	.short	(.L_21 - .L_20)
.L_20:
        /*006c*/ 	.word	0x00000000
        /*0070*/ 	.short	0x0009
        /*0072*/ 	.short	0x0270
        /*0074*/ 	.byte	0x00, 0xf0, 0x11, 0x00


	//----- nvinfo : EIATTR_KPARAM_INFO
	.align		4
.L_21:
        /*0078*/ 	.byte	0x04, 0x17
        /*007a*/ 	.short	(.L_23 - .L_22)
.L_22:
        /*007c*/ 	.word	0x00000000
        /*0080*/ 	.short	0x0008
        /*0082*/ 	.short	0x01f0
        /*0084*/ 	.byte	0x00, 0xf0, 0x01, 0x02


	//----- nvinfo : EIATTR_KPARAM_INFO
	.align		4
.L_23:
        /*0088*/ 	.byte	0x04, 0x17
        /*008a*/ 	.short	(.L_25 - .L_24)
.L_24:
        /*008c*/ 	.word	0x00000000
        /*0090*/ 	.short	0x0007
        /*0092*/ 	.short	0x0170
        /*0094*/ 	.byte	0x00, 0xf0, 0x01, 0x02


	//----- nvinfo : EIATTR_KPARAM_INFO
	.align		4
.L_25:
        /*0098*/ 	.byte	0x04, 0x17
        /*009a*/ 	.short	(.L_27 - .L_26)
.L_26:
        /*009c*/ 	.word	0x00000000
        /*00a0*/ 	.short	0x0006
        /*00a2*/ 	.short	0x00f0
        /*00a4*/ 	.byte	0x00, 0xf0, 0x01, 0x02


	//----- nvinfo : EIATTR_KPARAM_INFO
	.align		4
.L_27:
        /*00a8*/ 	.byte	0x04, 0x17
        /*00aa*/ 	.short	(.L_29 - .L_28)
.L_28:
        /*00ac*/ 	.word	0x00000000
        /*00b0*/ 	.short	0x0005
        /*00b2*/ 	.short	0x0070
        /*00b4*/ 	.byte	0x00, 0xf0, 0x01, 0x02


	//----- nvinfo : EIATTR_KPARAM_INFO
	.align		4
.L_29:
        /*00b8*/ 	.byte	0x04, 0x17
        /*00ba*/ 	.short	(.L_31 - .L_30)
.L_30:
        /*00bc*/ 	.word	0x00000000
        /*00c0*/ 	.short	0x0004
        /*00c2*/ 	.short	0x0030
        /*00c4*/ 	.byte	0x00, 0xf0, 0xc1, 0x00


	//----- nvinfo : EIATTR_KPARAM_INFO
	.align		4
.L_31:
        /*00c8*/ 	.byte	0x04, 0x17
        /*00ca*/ 	.short	(.L_33 - .L_32)
.L_32:
        /*00cc*/ 	.word	0x00000000
        /*00d0*/ 	.short	0x0003
        /*00d2*/ 	.short	0x0024
        /*00d4*/ 	.byte	0x00, 0xf0, 0x31, 0x00


	//----- nvinfo : EIATTR_KPARAM_INFO
	.align		4
.L_33:
        /*00d8*/ 	.byte	0x04, 0x17
        /*00da*/ 	.short	(.L_35 - .L_34)
.L_34:
        /*00dc*/ 	.word	0x00000000
        /*00e0*/ 	.short	0x0002
        /*00e2*/ 	.short	0x0018
        /*00e4*/ 	.byte	0x00, 0xf0, 0x31, 0x00


	//----- nvinfo : EIATTR_KPARAM_INFO
	.align		4
.L_35:
        /*00e8*/ 	.byte	0x04, 0x17
        /*00ea*/ 	.short	(.L_37 - .L_36)
.L_36:
        /*00ec*/ 	.word	0x00000000
        /*00f0*/ 	.short	0x0001
        /*00f2*/ 	.short	0x000c
        /*00f4*/ 	.byte	0x00, 0xf0, 0x31, 0x00


	//----- nvinfo : EIATTR_KPARAM_INFO
	.align		4
.L_37:
        /*00f8*/ 	.byte	0x04, 0x17
        /*00fa*/ 	.short	(.L_39 - .L_38)
.L_38:
        /*00fc*/ 	.word	0x00000000
        /*0100*/ 	.short	0x0000
        /*0102*/ 	.short	0x0000
        /*0104*/ 	.byte	0x00, 0xf0, 0x31, 0x00


	//----- nvinfo : EIATTR_SPARSE_MMA_MASK
	.align		4
.L_39:
        /*0108*/ 	.byte	0x03, 0x50
        /*010a*/ 	.short	0x0000


	//----- nvinfo : EIATTR_MAXREG_COUNT
	.align		4
        /*010c*/ 	.byte	0x03, 0x1b
        /*010e*/ 	.short	0x00a8


	//----- nvinfo : EIATTR_COOP_GROUP_MASK_REGIDS
	.align		4
        /*0110*/ 	.byte	0x04, 0x29
        /*0112*/ 	.short	(.L_41 - .L_40)


	//   ....[0]....
.L_40:
        /*0114*/ 	.word	0xffffffff


	//   ....[1]....
        /*0118*/ 	.word	0xffffffff


	//   ....[2]....
        /*011c*/ 	.word	0xffffffff


	//   ....[3]....
        /*0120*/ 	.word	0xffffffff


	//   ....[4]....
        /*0124*/ 	.word	0xffffffff


	//   ....[5]....
        /*0128*/ 	.word	0xffffffff


	//   ....[6]....
        /*012c*/ 	.word	0xffffffff


	//   ....[7]....
        /*0130*/ 	.word	0xffffffff


	//   ....[8]....
        /*0134*/ 	.word	0xffffffff


	//   ....[9]....
        /*0138*/ 	.word	0xffffffff


	//   ....[10]....
        /*013c*/ 	.word	0xffffffff


	//   ....[11]....
        /*0140*/ 	.word	0xffffffff


	//   ....[12]....
        /*0144*/ 	.word	0xffffffff


	//   ....[13]....
        /*0148*/ 	.word	0xffffffff


	//   ....[14]....
        /*014c*/ 	.word	0xffffffff


	//   ....[15]....
        /*0150*/ 	.word	0xffffffff


	//   ....[16]....
        /*0154*/ 	.word	0xffffffff


	//   ....[17]....
        /*0158*/ 	.word	0xffffffff


	//   ....[18]....
        /*015c*/ 	.word	0xffffffff


	//----- nvinfo : EIATTR_COOP_GROUP_INSTR_OFFSETS
	.align		4
.L_41:
        /*0160*/ 	.byte	0x04, 0x28
        /*0162*/ 	.short	(.L_43 - .L_42)


	//   ....[0]....
.L_42:
        /*0164*/ 	.word	0x00000eb0


	//   ....[1]....
        /*0168*/ 	.word	0x00001bf0


	//   ....[2]....
        /*016c*/ 	.word	0x00001cf0


	//   ....[3]....
        /*0170*/ 	.word	0x00002090


	//   ....[4]....
        /*0174*/ 	.word	0x00002180


	//   ....[5]....
        /*0178*/ 	.word	0x00003350


	//   ....[6]....
        /*017c*/ 	.word	0x00004050


	//   ....[7]....
        /*0180*/ 	.word	0x00004060


	//   ....[8]....
        /*0184*/ 	.word	0x000040a0


	//   ....[9]....
        /*0188*/ 	.word	0x000040c0


	//   ....[10]....
        /*018c*/ 	.word	0x000055f0


	//   ....[11]....
        /*0190*/ 	.word	0x00005780


	//   ....[12]....
        /*0194*/ 	.word	0x000057d0


	//   ....[13]....
        /*0198*/ 	.word	0x000058b0


	//   ....[14]....
        /*019c*/ 	.word	0x00005900


	//   ....[15]....
        /*01a0*/ 	.word	0x00006310


	//   ....[16]....
        /*01a4*/ 	.word	0x00006350


	//   ....[17]....
        /*01a8*/ 	.word	0x000063a0


	//   ....[18]....
        /*01ac*/ 	.word	0x00006430


	//----- nvinfo : EIATTR_REG_RECONFIG
	.align		4
.L_43:
        /*01b0*/ 	.byte	0x01, 0x54
	.zero		2


	//----- nvinfo : EIATTR_MBARRIER_INSTR_OFFSETS
	.align		4
        /*01b4*/ 	.byte	0x04, 0x39
        /*01b6*/ 	.short	(.L_45 - .L_44)


	//   ....[0]....
.L_44:
        /*01b8*/ 	.word	0x00000270
        /*01bc*/ 	.word	0x000000ff
        /*01c0*/ 	.word	0x00000000
        /*01c4*/ 	.short	0x0100
        /*01c6*/ 	.byte	0x08
	.zero		1


	//   ....[1]....
        /*01c8*/ 	.word	0x00000280
        /*01cc*/ 	.word	0x000000ff
        /*01d0*/ 	.word	0x00000008
        /*01d4*/ 	.short	0x0100
        /*01d6*/ 	.byte	0x08
	.zero		1


	//   ....[2]....
        /*01d8*/ 	.word	0x00000290
        /*01dc*/ 	.word	0x000000ff
        /*01e0*/ 	.word	0x00000010
        /*01e4*/ 	.short	0x0100
        /*01e6*/ 	.byte	0x09
	.zero		1


	//   ....[3]....
        /*01e8*/ 	.word	0x000002a0
        /*01ec*/ 	.word	0x000000ff
        /*01f0*/ 	.word	0x00000018
        /*01f4*/ 	.short	0x0100
        /*01f6*/ 	.byte	0x09
	.zero		1


	//   ....[4]....
        /*01f8*/ 	.word	0x000002b0
        /*01fc*/ 	.word	0x000000ff
        /*0200*/ 	.word	0x00000020
        /*0204*/ 	.short	0x0100
        /*0206*/ 	.byte	0x09
	.zero		1


	//   ....[5]....
        /*0208*/ 	.word	0x000002c0
        /*020c*/ 	.word	0x000000ff
        /*0210*/ 	.word	0x00000028
        /*0214*/ 	.short	0x0100
        /*0216*/ 	.byte	0x09
	.zero		1


	//   ....[6]....
        /*0218*/ 	.word	0x000004c0
        /*021c*/ 	.word	0x000000ff
        /*0220*/ 	.word	0x00000018
        /*0224*/ 	.short	0x010a
        /*0226*/ 	.byte	0x21
	.zero		1


	//   ....[7]....
        /*0228*/ 	.word	0x00000620
        /*022c*/ 	.word	0x000000ff
        /*0230*/ 	.word	0x00000008
        /*0234*/ 	.short	0x010a
        /*0236*/ 	.byte	0x21
	.zero		1


	//   ....[8]....
        /*0238*/ 	.word	0x00000830
        /*023c*/ 	.word	0x000000ff
        /*0240*/ 	.word	0x00000018
        /*0244*/ 	.short	0x010a
        /*0246*/ 	.byte	0x21
	.zero		1


	//   ....[9]....
        /*0248*/ 	.word	0x000009b0
        /*024c*/ 	.word	0x000000ff
        /*0250*/ 	.word	0x00000028
        /*0254*/ 	.short	0x010a
        /*0256*/ 	.byte	0x21
	.zero		1


	//   ....[10]....
        /*0258*/ 	.word	0x00000b50
        /*025c*/ 	.word	0x000000ff
        /*0260*/ 	.word	0x00000028
        /*0264*/ 	.short	0x010a
        /*0266*/ 	.byte	0x21
	.zero		1


	//   ....[11]....
        /*0268*/ 	.word	0x00000ce0
        /*026c*/ 	.word	0x000000ff
        /*0270*/ 	.word	0x00000028
        /*0274*/ 	.short	0x010a
        /*0276*/ 	.byte	0x21
	.zero		1


	//   ....[12]....
        /*0278*/ 	.word	0x00000ed0
        /*027c*/ 	.word	0x000000ff
        /*0280*/ 	.word	0x00000000
        /*0284*/ 	.short	0x010a
        /*0286*/ 	.byte	0x04
	.zero		1


	//   ....[13]....
        /*0288*/ 	.word	0x00000f20
        /*028c*/ 	.word	0x000000ff
        /*0290*/ 	.word	0x00000010
        /*0294*/ 	.short	0x010a
        /*0296*/ 	.byte	0x04
	.zero		1


	//   ....[14]....
        /*0298*/ 	.word	0x00001020
        /*029c*/ 	.word	0x000000ff
        /*02a0*/ 	.word	0x00000010
        /*02a4*/ 	.short	0x010a
        /*02a6*/ 	.byte	0x04
	.zero		1


	//   ....[15]....
        /*02a8*/ 	.word	0x00002960
        /*02ac*/ 	.word	0x000000ff
        /*02b0*/ 	.word	0x00000018
        /*02b4*/ 	.short	0x0101
        /*02b6*/ 	.byte	0x04
	.zero		1


	//   ....[16]....
        /*02b8*/ 	.word	0x00003460
        /*02bc*/ 	.word	0x000000ff
        /*02c0*/ 	.word	0x00000010
        /*02c4*/ 	.short	0x010a
        /*02c6*/ 	.byte	0x04
	.zero		1


	//   ....[17]....
        /*02c8*/ 	.word	0x00003500
        /*02cc*/ 	.word	0x000000ff
        /*02d0*/ 	.word	0x00000010
        /*02d4*/ 	.short	0x010a
        /*02d6*/ 	.byte	0x04
	.zero		1


	//   ....[18]....
        /*02d8*/ 	.word	0x000037d0
        /*02dc*/ 	.word	0x000000ff
        /*02e0*/ 	.word	0x00000020
        /*02e4*/ 	.short	0x010a
        /*02e6*/ 	.byte	0x04
	.zero		1


	//   ....[19]....
        /*02e8*/ 	.word	0x000037f0
        /*02ec*/ 	.word	0x000000ff
        /*02f0*/ 	.word	0x00000020
        /*02f4*/ 	.short	0x010a
        /*02f6*/ 	.byte	0x04
	.zero		1


	//   ....[20]....
        /*02f8*/ 	.word	0x00004480
        /*02fc*/ 	.word	0x000000ff
        /*0300*/ 	.word	0x00000018
        /*0304*/ 	.short	0x0101
        /*0306*/ 	.byte	0x04
	.zero		1


	//   ....[21]....
        /*0308*/ 	.word	0x00004530
        /*030c*/ 	.word	0x000000ff
        /*0310*/ 	.word	0x00000028
        /*0314*/ 	.short	0x0101
        /*0316*/ 	.byte	0x04
	.zero		1


	//   ....[22]....
        /*0318*/ 	.word	0x000056e0
        /*031c*/ 	.word	0x000000ff
        /*0320*/ 	.word	0x00000008
        /*0324*/ 	.short	0x0101
        /*0326*/ 	.byte	0x04
	.zero		1


	//   ....[23]....
        /*0328*/ 	.word	0x000056f0
        /*032c*/ 	.word	0x000000ff
        /*0330*/ 	.word	0x00000020
        /*0334*/ 	.short	0x010a
        /*0336*/ 	.byte	0x04
	.zero		1


	//   ....[24]....
        /*0338*/ 	.word	0x00005710
        /*033c*/ 	.word	0x000000ff
        /*0340*/ 	.word	0x00000020
        /*0344*/ 	.short	0x010a
        /*0346*/ 	.byte	0x04
	.zero		1


	//   ....[25]....
        /*0348*/ 	.word	0x00005f00
        /*034c*/ 	.word	0x000000ff
        /*0350*/ 	.word	0x00000028
        /*0354*/ 	.short	0x0101
        /*0356*/ 	.byte	0x04
	.zero		1


	//   ....[26]....
        /*0358*/ 	.word	0x000067c0
        /*035c*/ 	.word	0x00000005
        /*0360*/ 	.word	0x00000018
        /*0364*/ 	.short	0x010a
        /*0366*/ 	.byte	0x3f
	.zero		1


	//   ....[27]....
        /*0368*/ 	.word	0x00006840
        /*036c*/ 	.word	0x00000005
        /*0370*/ 	.word	0x00000008
        /*0374*/ 	.short	0x010a
        /*0376*/ 	.byte	0x3f
	.zero		1


	//   ....[28]....
        /*0378*/ 	.word	0x000068c0
        /*037c*/ 	.word	0x00000007
        /*0380*/ 	.word	0x00000018
        /*0384*/ 	.short	0x010a
        /*0386*/ 	.byte	0x3f
	.zero		1


	//   ....[29]....
        /*0388*/ 	.word	0x00006930
        /*038c*/ 	.word	0x00000005
        /*0390*/ 	.word	0x00000028
        /*0394*/ 	.short	0x010a
        /*0396*/ 	.byte	0x3f
	.zero		1


	//   ....[30]....
        /*0398*/ 	.word	0x000069a0
        /*039c*/ 	.word	0x00000005
        /*03a0*/ 	.word	0x00000028
        /*03a4*/ 	.short	0x010a
        /*03a6*/ 	.byte	0x3f
	.zero		1


	//   ....[31]....
        /*03a8*/ 	.word	0x00006a10
        /*03ac*/ 	.word	0x00000005
        /*03b0*/ 	.word	0x00000028
        /*03b4*/ 	.short	0x010a
        /*03b6*/ 	.byte	0x3f
	.zero		1


	//   ....[32]....
        /*03b8*/ 	.word	0x00006a70
        /*03bc*/ 	.word	0x00000003
        /*03c0*/ 	.word	0x00000000
        /*03c4*/ 	.short	0x010a
        /*03c6*/ 	.byte	0x3f
	.zero		1


	//   ....[33]....
        /*03c8*/ 	.word	0x00006ad0
        /*03cc*/ 	.word	0x00000003
        /*03d0*/ 	.word	0x00000010
        /*03d4*/ 	.short	0x010a
        /*03d6*/ 	.byte	0x3f
	.zero		1


	//   ....[34]....
        /*03d8*/ 	.word	0x00006b40
        /*03dc*/ 	.word	0x0000000f
        /*03e0*/ 	.word	0x00000010
        /*03e4*/ 	.short	0x010a
        /*03e6*/ 	.byte	0x3f
	.zero		1


	//   ....[35]....
        /*03e8*/ 	.word	0x00006bb0
        /*03ec*/ 	.word	0x0000000f
        /*03f0*/ 	.word	0x00000020
        /*03f4*/ 	.short	0x010a
        /*03f6*/ 	.byte	0x3f
	.zero		1


	//   ....[36]....
        /*03f8*/ 	.word	0x00006c20
        /*03fc*/ 	.word	0x00000005
        /*0400*/ 	.word	0x00000020
        /*0404*/ 	.short	0x010a
        /*0406*/ 	.byte	0x3f
	.zero		1


	//----- nvinfo : EIATTR_NUM_MBARRIERS
	.align		4
.L_45:
        /*0408*/ 	.byte	0x03, 0x38
        /*040a*/ 	.short	0x0006


	//----- nvinfo : EIATTR_EXIT_INSTR_OFFSETS
	.align		4
        /*040c*/ 	.byte	0x04, 0x1c
        /*040e*/ 	.short	(.L_47 - .L_46)


	//   ....[0]....
.L_46:
        /*0410*/ 	.word	0x00000350


	//   ....[1]....
        /*0414*/ 	.word	0x00000d10


	//   ....[2]....
        /*0418*/ 	.word	0x00000d40


	//   ....[3]....
        /*041c*/ 	.word	0x00006690


	//   ....[4]....
        /*0420*/ 	.word	0x00006780


	//----- nvinfo : EIATTR_REQNTID
	.align		4
.L_47:
        /*0424*/ 	.byte	0x04, 0x10
        /*0426*/ 	.short	(.L_49 - .L_48)
.L_48:
        /*0428*/ 	.word	0x00000180
        /*042c*/ 	.word	0x00000001
        /*0430*/ 	.word	0x00000001


	//----- nvinfo : EIATTR_CBANK_PARAM_SIZE
	.align		4
.L_49:
        /*0434*/ 	.byte	0x03, 0x19
        /*0436*/ 	.short	0x0290


	//----- nvinfo : EIATTR_PARAM_CBANK
	.align		4
        /*0438*/ 	.byte	0x04, 0x0a
        /*043a*/ 	.short	(.L_51 - .L_50)
	.align		4
.L_50:
        /*043c*/ 	.word	index@(.nv.constant0.kernel_cutlass_kernel_flash_attncuteflash_fwd_sm90FlashAttentionForwardSm90_object_at__tensor0000o11281211101213_tensor0000o12811101213_tensor0000o12811101213_tensor0000o11281211101213_te_0)
        /*0440*/ 	.short	0x0210
        /*0442*/ 	.short	0x0290


	//----- nvinfo : EIATTR_SW_WAR
	.align		4
.L_51:
        /*0444*/ 	.byte	0x04, 0x36
        /*0446*/ 	.short	(.L_53 - .L_52)
.L_52:
        /*0448*/ 	.word	0x00000008
.L_53:


//--------------------- .nv.callgraph             --------------------------
	.section	.nv.callgraph,"",@"SHT_CUDA_CALLGRAPH"
	.align	4
	.sectionentsize	8
	.align		4
        /*0000*/ 	.word	0x00000000
	.align		4
        /*0004*/ 	.word	0xffffffff
	.align		4
        /*0008*/ 	.word	0x00000000
	.align		4
        /*000c*/ 	.word	0xfffffffe
	.align		4
        /*0010*/ 	.word	0x00000000
	.align		4
        /*0014*/ 	.word	0xfffffffd
	.align		4
        /*0018*/ 	.word	0x00000000
	.align		4
        /*001c*/ 	.word	0xfffffffc


//--------------------- .text.kernel_cutlass_kernel_flash_attncuteflash_fwd_sm90FlashAttentionForwardSm90_object_at__tensor0000o11281211101213_tensor0000o12811101213_tensor0000o12811101213_tensor0000o11281211101213_te_0 --------------------------
	.section	.text.kernel_cutlass_kernel_flash_attncuteflash_fwd_sm90FlashAttentionForwardSm90_object_at__tensor0000o11281211101213_tensor0000o12811101213_tensor0000o12811101213_tensor0000o11281211101213_te_0,"ax",@progbits
	.sectionflags	@"SHF_BARRIERS=16"
	.align	128
        .global         kernel_cutlass_kernel_flash_attncuteflash_fwd_sm90FlashAttentionForwardSm90_object_at__tensor0000o11281211101213_tensor0000o12811101213_tensor0000o12811101213_tensor0000o11281211101213_te_0
        .type           kernel_cutlass_kernel_flash_attncuteflash_fwd_sm90FlashAttentionForwardSm90_object_at__tensor0000o11281211101213_tensor0000o12811101213_tensor0000o12811101213_tensor0000o11281211101213_te_0,@function
        .size           kernel_cutlass_kernel_flash_attncuteflash_fwd_sm90FlashAttentionForwardSm90_object_at__tensor0000o11281211101213_tensor0000o12811101213_tensor0000o12811101213_tensor0000o11281211101213_te_0,(.L_x_36 - kernel_cutlass_kernel_flash_attncuteflash_fwd_sm90FlashAttentionForwardSm90_object_at__tensor0000o11281211101213_tensor0000o12811101213_tensor0000o12811101213_tensor0000o11281211101213_te_0)
        .other          kernel_cutlass_kernel_flash_attncuteflash_fwd_sm90FlashAttentionForwardSm90_object_at__tensor0000o11281211101213_tensor0000o12811101213_tensor0000o12811101213_tensor0000o11281211101213_te_0,@"STO_CUDA_ENTRY STV_DEFAULT"
kernel_cutlass_kernel_flash_attncuteflash_fwd_sm90FlashAttentionForwardSm90_object_at__tensor0000o11281211101213_tensor0000o12811101213_tensor0000o12811101213_tensor0000o11281211101213_te_0:
.text.kernel_cutlass_kernel_flash_attncuteflash_fwd_sm90FlashAttentionForwardSm90_object_at__tensor0000o11281211101213_tensor0000o12811101213_tensor0000o12811101213_tensor0000o11281211101213_te_0:
[----:B------:R-:W1:Y:S01]  /*0000*/  LDC R1, c[0x0][0x28] ;  /* 0x00000a00ff017b82 */ /* 0x000e620000000800 */
[----:B------:R-:W2:Y:S02]  /*0010*/  S2R R88, SR_TID.X ;  /* 0x0000000000587919 */ /* 0x000ea40000002100 */
[----:B--2---:R-:W-:-:S04]  /*0020*/  SHF.R.U32.HI R0, RZ, 0x5, R88 ;  /* 0x00000005ff007819 */ /* 0x004fc80000011658 */
[----:B------:R-:W-:-:S13]  /*0030*/  ISETP.NE.AND P0, PT, R0, RZ, PT ;  /* 0x000000ff0000720c */ /* 0x000fda0003f05270 */
[----:B-1----:R-:W-:Y:S05]  /*0040*/  @P0 BRA `(.L_x_0) ;  /* 0x0000000000a40947 */ /* 0x002fea0003800000 */
[----:B------:R-:W1:Y:S01]  /*0050*/  S2UR UR8, SR_CgaCtaId ;  /* 0x00000000000879c3 */ /* 0x000e620000008800 */
[----:B------:R-:W-:Y:S01]  /*0060*/  ULDC.64 UR12, c[0x0][0x198] ;  /* 0x00006600000c7ab9 */ /* 0x000fe20000000a00 */
[----:B------:R-:W-:Y:S01]  /*0070*/  UMOV UR4, 0x400 ;  /* 0x0000040000047882 */ /* 0x000fe20000000000 */
[----:B------:R-:W-:Y:S02]  /*0080*/  UIADD3 UR18, UP0, UR12, 0x70, URZ ;  /* 0x000000700c127890 */ /* 0x000fe4000ff1e03f */
[----:B------:R-:W-:Y:S02]  /*0090*/  UIADD3 UR20, UP1, UR12, 0xf0, URZ ;  /* 0x000000f00c147890 */ /* 0x000fe4000ff3e03f */
[----:B------:R-:W-:Y:S01]  /*00a0*/  UIADD3 UR22, UP2, UR12, 0x170, URZ ;  /* 0x000001700c167890 */ /* 0x000fe2000ff5e03f */
[----:B------:R-:W2:Y:S01]  /*00b0*/  S2UR UR6, SR_CgaCtaId ;  /* 0x00000000000679c3 */ /* 0x000ea20000008800 */
[----:B------:R-:W-:Y:S01]  /*00c0*/  UMOV UR7, 0x1 ;  /* 0x0000000100077882 */ /* 0x000fe20000000000 */
[----:B------:R-:W-:-:S02]  /*00d0*/  UIADD3 UR12, UP3, UR12, 0x1f0, URZ ;  /* 0x000001f00c0c7890 */ /* 0x000fc4000ff7e03f */
[----:B------:R-:W-:-:S04]  /*00e0*/  UIADD3 UR14, -UR7, 0x100000, URZ ;  /* 0x00100000070e7890 */ /* 0x000fc8000fffe13f */
[----:B------:R-:W-:Y:S02]  /*00f0*/  USHF.L.U32 UR15, UR14, 0xb, URZ ;  /* 0x0000000b0e0f7899 */ /* 0x000fe4000800063f */
[----:B------:R-:W-:Y:S01]  /*0100*/  USHF.L.U32 UR14, UR14, 0x1, URZ ;  /* 0x000000010e0e7899 */ /* 0x000fe2000800063f */
[----:B------:R-:W-:Y:S01]  /*0110*/  UMOV UR10, 0x8 ;  /* 0x00000008000a7882 */ /* 0x000fe20000000000 */
[----:B------:R-:W-:Y:S01]  /*0120*/  UMOV UR5, 0x400 ;  /* 0x0000040000057882 */ /* 0x000fe20000000000 */
[----:B------:R-:W-:Y:S02]  /*0130*/  UIADD3.X UR19, URZ, UR13, URZ, UP0, !UPT ;  /* 0x0000000d3f137290 */ /* 0x000fe400087fe43f */
[----:B------:R-:W-:-:S04]  /*0140*/  UIADD3 UR16, -UR10, 0x100000, URZ ;  /* 0x001000000a107890 */ /* 0x000fc8000fffe13f */
[----:B------:R-:W-:Y:S02]  /*0150*/  USHF.L.U32 UR17, UR16, 0xb, URZ ;  /* 0x0000000b10117899 */ /* 0x000fe4000800063f */
[----:B------:R-:W-:Y:S02]  /*0160*/  USHF.L.U32 UR16, UR16, 0x1, URZ ;  /* 0x0000000110107899 */ /* 0x000fe4000800063f */
[----:B------:R-:W-:Y:S02]  /*0170*/  UIADD3.X UR21, URZ, UR13, URZ, UP1, !UPT ;  /* 0x0000000d3f157290 */ /* 0x000fe40008ffe43f */
[----:B------:R-:W-:Y:S02]  /*0180*/  UIADD3.X UR23, URZ, UR13, URZ, UP2, !UPT ;  /* 0x0000000d3f177290 */ /* 0x000fe400097fe43f */
[----:B------:R-:W-:Y:S01]  /*0190*/  UIADD3.X UR13, URZ, UR13, URZ, UP3, !UPT ;  /* 0x0000000d3f0d7290 */ /* 0x000fe20009ffe43f */
[----:B------:R3:W-:Y:S01]  /*01a0*/  UTMACCTL.PF [UR18] ;  /* 0x00000000120079b9 */ /* 0x0007e20008040000 */
[----:B-1----:R-:W-:-:S03]  /*01b0*/  ULEA UR8, UR8, UR4, 0x18 ;  /* 0x0000000408087291 */ /* 0x002fc6000f8ec03f */
[----:B------:R3:W-:Y:S01]  /*01c0*/  UTMACCTL.PF [UR20] ;  /* 0x00000000140079b9 */ /* 0x0007e20008040000 */
[----:B--2---:R-:W-:Y:S02]  /*01d0*/  ULEA UR9, UR6, UR5, 0x18 ;  /* 0x0000000506097291 */ /* 0x004fe4000f8ec03f */
[----:B------:R-:W-:-:S04]  /*01e0*/  UIADD3 UR4, -UR7, 0x100000, URZ ;  /* 0x0010000007047890 */ /* 0x000fc8000fffe13f */
[----:B------:R-:W-:Y:S02]  /*01f0*/  USHF.L.U32 UR5, UR4, 0xb, URZ ;  /* 0x0000000b04057899 */ /* 0x000fe4000800063f */
[----:B------:R-:W-:Y:S01]  /*0200*/  USHF.L.U32 UR4, UR4, 0x1, URZ ;  /* 0x0000000104047899 */ /* 0x000fe2000800063f */
[----:B------:R3:W-:Y:S01]  /*0210*/  UTMACCTL.PF [UR22] ;  /* 0x00000000160079b9 */ /* 0x0007e20008040000 */
[----:B------:R-:W-:-:S04]  /*0220*/  UIADD3 UR6, -UR10, 0x100000, URZ ;  /* 0x001000000a067890 */ /* 0x000fc8000fffe13f */
[----:B------:R-:W-:Y:S02]  /*0230*/  USHF.L.U32 UR7, UR6, 0xb, URZ ;  /* 0x0000000b06077899 */ /* 0x000fe4000800063f */
[----:B------:R-:W-:Y:S01]  /*0240*/  USHF.L.U32 UR6, UR6, 0x1, URZ ;  /* 0x0000000106067899 */ /* 0x000fe2000800063f */
[----:B------:R3:W-:Y:S01]  /*0250*/  UTMACCTL.PF [UR12] ;  /* 0x000000000c0079b9 */ /* 0x0007e20008040000 */
[----:B------:R-:W1:Y:S02]  /*0260*/  FENCE.VIEW.ASYNC.S ;  /* 0x00000000000073c6 */ /* 0x000e640000000000 */
[----:B-1----:R3:W1:Y:S01]  /*0270*/  SYNCS.EXCH.64 URZ, [UR8], UR14 ;  /* 0x0000000e083f75b2 */ /* 0x0026620008000100 */
[----:B------:R3:W2:Y:S01]  /*0280*/  SYNCS.EXCH.64 URZ, [UR8+0x8], UR16 ;  /* 0x00000810083f75b2 */ /* 0x0006a20008000100 */
[----:B------:R3:W4:Y:S06]  /*0290*/  SYNCS.EXCH.64 URZ, [UR9+0x10], UR4 ;  /* 0x00001004093f75b2 */ /* 0x00072c0008000100 */
[----:B------:R3:W5:Y:S01]  /*02a0*/  SYNCS.EXCH.64 URZ, [UR9+0x18], UR6 ;  /* 0x00001806093f75b2 */ /* 0x0007620008000100 */
[----:B------:R3:W1:Y:S01]  /*02b0*/  SYNCS.EXCH.64 URZ, [UR9+0x20], UR4 ;  /* 0x00002004093f75b2 */ /* 0x0006620008000100 */
[----:B------:R3:W1:Y:S02]  /*02c0*/  SYNCS.EXCH.64 URZ, [UR9+0x28], UR6 ;  /* 0x00002806093f75b2 */ /* 0x0006640008000100 */
[----:B---3--:R-:W-:Y:S01]  /*02d0*/  NOP ;  /* 0x0000000000007918 */ /* 0x008fe20000000000 */
.L_x_0:
[----:B------:R-:W-:Y:S01]  /*02e0*/  ISETP.GT.AND P0, PT, R0, 0x3, PT ;  /* 0x000000030000780c */ /* 0x000fe20003f04270 */
[----:B------:R-:W-:Y:S01]  /*02f0*/  NOP ;  /* 0x0000000000007918 */ /* 0x000fe20000000000 */
[----:B-12-45:R-:W-:Y:S11]  /*0300*/  BAR.SYNC.DEFER_BLOCKING 0x0 ;  /* 0x0000000000007b1d */ /* 0x036ff60000010000 */
[----:B------:R-:W-:Y:S05]  /*0310*/  @P0 BRA `(.L_x_1) ;  /* 0x00000008008c0947 */ /* 0x000fea0003800000 */
[----:B------:R-:W-:-:S08]  /*0320*/  NOP ;  /* 0x0000000000007918 */ /* 0x000fd00000000000 */
[----:B------:R-:W1:-:S00]  /*0330*/  USETMAXREG.DEALLOC.CTAPOOL 0x18 ;  /* 0x00000018000079c8 */ /* 0x000e4000080e0500 */
[----:B-1----:R-:W-:-:S13]  /*0340*/  LOP3.LUT P0, RZ, R0, 0x3, RZ, 0xc0, !PT ;  /* 0x0000000300ff7812 */ /* 0x002fda000780c0ff */
[----:B------:R-:W-:Y:S05]  /*0350*/  @P0 EXIT ;  /* 0x000000000000094d */ /* 0x000fea0003800000 */
[----:B------:R-:W1:Y:S01]  /*0360*/  S2UR UR4, SR_CgaCtaId ;  /* 0x00000000000479c3 */ /* 0x000e620000008800 */
[----:B------:R-:W-:Y:S01]  /*0370*/  UMOV UR33, 0x400 ;  /* 0x0000040000217882 */ /* 0x000fe20000000000 */
[----:B------:R-:W-:Y:S01]  /*0380*/  IMAD.MOV.U32 R0, RZ, RZ, -0x80000000 ;  /* 0x80000000ff007424 */ /* 0x000fe200078e00ff */
[----:B------:R-:W-:Y:S01]  /*0390*/  ULDC UR9, c[0x0][0x21c] ;  /* 0x0000870000097ab9 */ /* 0x000fe20000000800 */
[----:B------:R-:W-:Y:S01]  /*03a0*/  ULDC.64 UR22, c[0x0][0x198] ;  /* 0x0000660000167ab9 */ /* 0x000fe20000000a00 */
[----:B------:R-:W-:Y:S02]  /*03b0*/  UIADD3 UR6, UR9, -0x1, URZ ;  /* 0xffffffff09067890 */ /* 0x000fe4000fffe03f */
[----:B------:R-:W-:Y:S01]  /*03c0*/  UIADD3 UR8, -UR9, URZ, URZ ;  /* 0x0000003f09087290 */ /* 0x000fe2000fffe13f */
[----:B------:R-:W2:Y:S01]  /*03d0*/  S2UR UR20, SR_CTAID.Y ;  /* 0x00000000001479c3 */ /* 0x000ea20000002600 */
[----:B------:R-:W-:Y:S02]  /*03e0*/  USHF.R.S32.HI UR7, URZ, 0x1f, UR6 ;  /* 0x0000001f3f077899 */ /* 0x000fe40008011406 */
[----:B------:R-:W-:-:S02]  /*03f0*/  USHF.R.S32.HI UR8, URZ, 0x1f, UR8 ;  /* 0x0000001f3f087899 */ /* 0x000fc40008011408 */
[----:B------:R-:W-:Y:S02]  /*0400*/  ULEA.HI UR7, UR7, UR6, URZ, 0x7 ;  /* 0x0000000607077291 */ /* 0x000fe4000f8f383f */
[----:B------:R-:W-:Y:S01]  /*0410*/  ULEA.HI UR8, UR8, -UR9, URZ, 0x7 ;  /* 0x8000000908087291 */ /* 0x000fe2000f8f383f */
[----:B------:R-:W3:Y:S01]  /*0420*/  S2UR UR21, SR_CTAID.Z ;  /* 0x00000000001579c3 */ /* 0x000ee20000002700 */
[----:B------:R-:W-:Y:S02]  /*0430*/  ULEA.HI.SX32 UR7, UR7, 0x1, 0x19 ;  /* 0x0000000107077891 */ /* 0x000fe4000f8fca3f */
[----:B------:R-:W-:Y:S02]  /*0440*/  USHF.R.S32.HI UR8, URZ, 0x7, UR8 ;  /* 0x000000073f087899 */ /* 0x000fe40008011408 */
[----:B------:R-:W-:Y:S01]  /*0450*/  UISETP.GT.AND UP0, UPT, UR9, URZ, UPT ;  /* 0x0000003f0900728c */ /* 0x000fe2000bf04270 */
[----:B------:R-:W-:Y:S01]  /*0460*/  UMOV UR10, URZ ;  /* 0x0000003f000a7c82 */ /* 0x000fe20008000000 */
[----:B-1----:R-:W-:Y:S01]  /*0470*/  ULEA UR33, UR4, UR33, 0x18 ;  /* 0x0000002104217291 */ /* 0x002fe2000f8ec03f */
[----:B------:R-:W1:Y:S01]  /*0480*/  S2UR UR35, SR_CTAID.X ;  /* 0x00000000002379c3 */ /* 0x000e620000002500 */
[----:B------:R-:W-:Y:S01]  /*0490*/  UMOV UR18, 0x40 ;  /* 0x0000004000127882 */ /* 0x000fe20000000000 */
[----:B------:R-:W-:-:S02]  /*04a0*/  ULDC.64 UR4, c[0x0][0x198] ;  /* 0x0000660000047ab9 */ /* 0x000fc40000000a00 */
[----:B------:R-:W-:-:S04]  /*04b0*/  UIADD3 UR14, UP1, UR4, 0xf0, URZ ;  /* 0x000000f0040e7890 */ /* 0x000fc8000ff3e03f */
[----:B------:R-:W4:Y:S02]  /*04c0*/  SYNCS.PHASECHK.TRANS64.TRYWAIT P0, [UR33+0x18], R0 ;  /* 0x00001800ff0075a7 */ /* 0x000f240008000161 */
[----:B-1234-:R-:W-:Y:S06]  /*04d0*/  @!P0 BRA `(.L_x_2) ;  /* 0x0000006000ac8947 */ /* 0x01efec0003800000 */
.L_x_21:
[----:B------:R-:W-:Y:S01]  /*04e0*/  UIADD3 UR4, -UR8, URZ, URZ ;  /* 0x0000003f08047290 */ /* 0x000fe2000fffe13f */
[----:B------:R-:W-:Y:S01]  /*04f0*/  ELECT P0, URZ, PT ;  /* 0x00000000003f782f */ /* 0x000fe20003800000 */
[----:B------:R-:W-:Y:S02]  /*0500*/  UIADD3 UR22, UP2, UR22, 0xf0, URZ ;  /* 0x000000f016167890 */ /* 0x000fe4000ff5e03f */
[----:B------:R-:W-:-:S03]  /*0510*/  UIADD3.X UR5, URZ, UR5, URZ, UP1, !UPT ;  /* 0x000000053f057290 */ /* 0x000fc60008ffe43f */
[----:B------:R-:W-:Y:S01]  /*0520*/  @!UP0 UMOV UR7, UR4 ;  /* 0x0000000400078c82 */ /* 0x000fe20008000000 */
[----:B------:R-:W-:Y:S02]  /*0530*/  UIADD3 UR8, UR33, 0x10400, URZ ;  /* 0x0001040021087890 */ /* 0x000fe4000fffe03f */
[----:B------:R-:W-:Y:S02]  /*0540*/  USHF.L.U32 UR6, UR7, 0x7, URZ ;  /* 0x0000000707067899 */ /* 0x000fe4000800063f */
[----:B------:R-:W-:Y:S02]  /*0550*/  UIADD3 UR9, UR33, 0x10, URZ ;  /* 0x0000001021097890 */ /* 0x000fe4000fffe03f */
[----:B------:R-:W-:Y:S01]  /*0560*/  UIADD3 UR11, UR6, -0x80, URZ ;  /* 0xffffff80060b7890 */ /* 0x000fe2000fffe03f */
[----:B------:R-:W-:Y:S01]  /*0570*/  @P0 IMAD.MOV.U32 R2, RZ, RZ, 0x8000 ;  /* 0x00008000ff020424 */ /* 0x000fe200078e00ff */
[----:B------:R-:W-:Y:S02]  /*0580*/  UIADD3 UR16, UR33, 0x14400, URZ ;  /* 0x0001440021107890 */ /* 0x000fe4000fffe03f */
[----:B------:R-:W-:-:S02]  /*0590*/  UIADD3 UR17, UR33, 0x10, URZ ;  /* 0x0000001021117890 */ /* 0x000fc4000fffe03f */
[----:B------:R2:W-:Y:S01]  /*05a0*/  @P0 SYNCS.ARRIVE.TRANS64 RZ, [UR33+0x10], R2 ;  /* 0x00001002ffff09a7 */ /* 0x0005e20008000021 */
[----:B------:R-:W-:Y:S01]  /*05b0*/  UIADD3.X UR23, URZ, UR23, URZ, UP2, !UPT ;  /* 0x000000173f177290 */ /* 0x000fe200097fe43f */
[----:B------:R-:W-:Y:S01]  /*05c0*/  UMOV UR12, UR20 ;  /* 0x00000014000c7c82 */ /* 0x000fe20008000000 */
[----:B------:R-:W-:Y:S01]  /*05d0*/  UMOV UR13, UR21 ;  /* 0x00000015000d7c82 */ /* 0x000fe20008000000 */
[----:B------:R-:W-:Y:S01]  /*05e0*/  UMOV UR4, UR14 ;  /* 0x0000000e00047c82 */ /* 0x000fe20008000000 */
[----:B------:R-:W-:Y:S01]  /*05f0*/  UMOV UR19, UR11 ;  /* 0x0000000b00137c82 */ /* 0x000fe20008000000 */
[----:B------:R2:W-:Y:S04]  /*0600*/  UTMALDG.4D [UR8], [UR4], desc[URZ] ;  /* 0x00003f08040075b4 */ /* 0x0005e80008019000 */
[----:B------:R2:W-:Y:S01]  /*0610*/  UTMALDG.4D [UR16], [UR22], desc[URZ] ;  /* 0x00003f10160075b4 */ /* 0x0005e20008019000 */
[----:B------:R-:W3:Y:S02]  /*0620*/  SYNCS.PHASECHK.TRANS64.TRYWAIT P0, [UR33+0x8], R0 ;  /* 0x00000800ff0075a7 */ /* 0x000ee40008000161 */
[----:B--23--:R-:W-:Y:S05]  /*0630*/  @!P0 BRA `(.L_x_3) ;  /* 0x0000006000748947 */ /* 0x00cfea0003800000 */
.L_x_22:
[----:B------:R-:W-:Y:S01]  /*0640*/  ELECT P0, URZ, PT ;  /* 0x00000000003f782f */ /* 0x000fe20003800000 */
[----:B------:R-:W-:Y:S01]  /*0650*/  ULDC.64 UR4, c[0x0][0x198] ;  /* 0x0000660000047ab9 */ /* 0x000fe20000000a00 */
[----:B------:R-:W-:Y:S01]  /*0660*/  ULDC.64 UR8, c[0x0][0x198] ;  /* 0x0000660000087ab9 */ /* 0x000fe20000000a00 */
[----:B------:R-:W-:Y:S02]  /*0670*/  UIADD3 UR4, UP0, UR4, 0x70, URZ ;  /* 0x0000007004047890 */ /* 0x000fe4000ff1e03f */
[----:B------:R-:W-:Y:S02]  /*0680*/  UIADD3 UR8, UP1, UR8, 0x70, URZ ;  /* 0x0000007008087890 */ /* 0x000fe4000ff3e03f */
[----:B------:R-:W-:Y:S02]  /*0690*/  UIADD3.X UR5, URZ, UR5, URZ, UP0, !UPT ;  /* 0x000000053f057290 */ /* 0x000fe400087fe43f */
[----:B------:R-:W-:Y:S02]  /*06a0*/  UISETP.GE.AND UP0, UPT, UR7, 0x2, UPT ;  /* 0x000000020700788c */ /* 0x000fe4000bf06270 */
[----:B------:R-:W-:-:S02]  /*06b0*/  USHF.L.U32 UR35, UR35, 0x7, URZ ;  /* 0x0000000723237899 */ /* 0x000fc4000800063f */
[----:B------:R-:W-:Y:S01]  /*06c0*/  @P0 IMAD.MOV.U32 R0, RZ, RZ, 0x8000 ;  /* 0x00008000ff000424 */ /* 0x000fe200078e00ff */
[----:B------:R-:W-:Y:S02]  /*06d0*/  UIADD3 UR32, UR33, 0x8400, URZ ;  /* 0x0000840021207890 */ /* 0x000fe4000fffe03f */
[----:B------:R-:W-:Y:S02]  /*06e0*/  UIADD3 UR16, UR33, 0xc400, URZ ;  /* 0x0000c40021107890 */ /* 0x000fe4000fffe03f */
[----:B------:R2:W-:Y:S01]  /*06f0*/  @P0 SYNCS.ARRIVE.TRANS64 RZ, [UR33], R0 ;  /* 0x00000000ffff09a7 */ /* 0x0005e20008000021 */
[----:B------:R-:W-:Y:S01]  /*0700*/  PLOP3.LUT P0, PT, PT, PT, UP0, 0x80, 0x0 ;  /* 0x000000000000781c */ /* 0x000fe20003f0f008 */
[----:B------:R-:W-:Y:S01]  /*0710*/  UIADD3.X UR9, URZ, UR9, URZ, UP1, !UPT ;  /* 0x000000093f097290 */ /* 0x000fe20008ffe43f */
[----:B------:R-:W-:Y:S01]  /*0720*/  UMOV UR34, URZ ;  /* 0x0000003f00227c82 */ /* 0x000fe20008000000 */
[----:B------:R-:W-:Y:S01]  /*0730*/  UMOV UR36, UR20 ;  /* 0x0000001400247c82 */ /* 0x000fe20008000000 */
[----:B------:R-:W-:Y:S01]  /*0740*/  UMOV UR37, UR21 ;  /* 0x0000001500257c82 */ /* 0x000fe20008000000 */
[----:B------:R-:W-:Y:S01]  /*0750*/  UMOV UR18, 0x40 ;  /* 0x0000004000127882 */ /* 0x000fe20000000000 */
[----:B------:R-:W-:Y:S01]  /*0760*/  UMOV UR17, UR33 ;  /* 0x0000002100117c82 */ /* 0x000fe20008000000 */
[----:B------:R-:W-:Y:S01]  /*0770*/  UMOV UR19, UR35 ;  /* 0x0000002300137c82 */ /* 0x000fe20008000000 */
[----:B------:R3:W-:Y:S01]  /*0780*/  UTMALDG.4D [UR32], [UR4], desc[URZ] ;  /* 0x00003f20040075b4 */ /* 0x0007e20008019000 */
[----:B--2---:R-:W-:Y:S01]  /*0790*/  IMAD.MOV.U32 R0, RZ, RZ, 0x1 ;  /* 0x00000001ff007424 */ /* 0x004fe200078e00ff */
[----:B------:R3:W-:Y:S03]  /*07a0*/  UTMALDG.4D [UR16], [UR8], desc[URZ] ;  /* 0x00003f10080075b4 */ /* 0x0007e60008019000 */
[----:B---3--:R-:W-:Y:S05]  /*07b0*/  @!P0 BRA `(.L_x_4) ;  /* 0x0000000000e08947 */ /* 0x008fea0003800000 */
[----:B------:R-:W-:Y:S01]  /*07c0*/  UIADD3 UR7, -UR7, URZ, URZ ;  /* 0x0000003f07077290 */ /* 0x000fe2000fffe13f */
[----:B-1----:R-:W-:Y:S01]  /*07d0*/  IMAD.MOV.U32 R5, RZ, RZ, 0x1 ;  /* 0x00000001ff057424 */ /* 0x002fe200078e00ff */
[----:B------:R-:W-:Y:S01]  /*07e0*/  UIADD3 UR19, UR6, -0x100, URZ ;  /* 0xffffff0006137890 */ /* 0x000fe2000fffe03f */
[----:B------:R-:W-:-:S03]  /*07f0*/  ULDC.64 UR14, c[0x0][0x198] ;  /* 0x00006600000e7ab9 */ /* 0x000fc60000000a00 */
[----:B------:R-:W-:-:S08]  /*0800*/  MOV R4, UR7 ;  /* 0x0000000700047c02 */ /* 0x000fd00008000f00 */
.L_x_7:
[----:B------:R-:W-:-:S05]  /*0810*/  LOP3.LUT R0, R5, 0x1, RZ, 0x3c, !PT ;  /* 0x0000000105007812 */ /* 0x000fca00078e3cff */
[----:B------:R-:W-:-:S04]  /*0820*/  IMAD.U32 R2, R0, -0x80000000, RZ ;  /* 0x8000000000027824 */ /* 0x000fc800078e00ff */
[----:B------:R-:W1:Y:S02]  /*0830*/  SYNCS.PHASECHK.TRANS64.TRYWAIT P0, [UR33+0x18], R2 ;  /* 0x00001802ff0075a7 */ /* 0x000e640008000161 */
[----:B-1----:R-:W-:Y:S05]  /*0840*/  @!P0 BRA `(.L_x_5) ;  /* 0x0000006000108947 */ /* 0x002fea0003800000 */
.L_x_24:
[----:B------:R-:W-:Y:S01]  /*0850*/  ELECT P0, URZ, PT ;  /* 0x00000000003f782f */ /* 0x000fe20003800000 */
[----:B------:R-:W-:Y:S01]  /*0860*/  VIADD R4, R4, 0x1 ;  /* 0x0000000104047836 */ /* 0x000fe20000000000 */
[----:B------:R-:W-:Y:S02]  /*0870*/  UIADD3 UR4, UP0, UR14, 0xf0, URZ ;  /* 0x000000f00e047890 */ /* 0x000fe4000ff1e03f */
[----:B------:R-:W-:Y:S02]  /*0880*/  UIADD3 UR6, UP1, UR14, 0xf0, URZ ;  /* 0x000000f00e067890 */ /* 0x000fe4000ff3e03f */
[----:B------:R-:W-:Y:S01]  /*0890*/  UIADD3 UR16, UR33, 0x10400, URZ ;  /* 0x0001040021107890 */ /* 0x000fe2000fffe03f */
[----:B------:R-:W-:Y:S01]  /*08a0*/  ISETP.NE.AND P1, PT, R4, -0x1, PT ;  /* 0xffffffff0400780c */ /* 0x000fe20003f25270 */
[----:B------:R-:W-:Y:S02]  /*08b0*/  UIADD3 UR17, UR33, 0x10, URZ ;  /* 0x0000001021117890 */ /* 0x000fe4000fffe03f */
[----:B------:R-:W-:-:S02]  /*08c0*/  UIADD3.X UR5, URZ, UR15, URZ, UP0, !UPT ;  /* 0x0000000f3f057290 */ /* 0x000fc400087fe43f */
[----:B------:R-:W-:Y:S01]  /*08d0*/  UIADD3 UR8, UR33, 0x14400, URZ ;  /* 0x0001440021087890 */ /* 0x000fe2000fffe03f */
[----:B------:R-:W-:Y:S01]  /*08e0*/  @P0 IMAD.MOV.U32 R2, RZ, RZ, 0x8000 ;  /* 0x00008000ff020424 */ /* 0x000fe200078e00ff */
[----:B------:R-:W-:Y:S02]  /*08f0*/  UIADD3 UR9, UR33, 0x10, URZ ;  /* 0x0000001021097890 */ /* 0x000fe4000fffe03f */
[----:B------:R-:W-:Y:S01]  /*0900*/  UIADD3.X UR7, URZ, UR15, URZ, UP1, !UPT ;  /* 0x0000000f3f077290 */ /* 0x000fe20008ffe43f */
[----:B------:R2:W-:Y:S01]  /*0910*/  @P0 SYNCS.ARRIVE.TRANS64 RZ, [UR33+0x10], R2 ;  /* 0x00001002ffff09a7 */ /* 0x0005e20008000021 */
[----:B------:R-:W-:Y:S01]  /*0920*/  UMOV UR18, URZ ;  /* 0x0000003f00127c82 */ /* 0x000fe20008000000 */
[----:B------:R-:W-:Y:S01]  /*0930*/  UMOV UR10, 0x40 ;  /* 0x00000040000a7882 */ /* 0x000fe20000000000 */
[----:B------:R-:W-:Y:S01]  /*0940*/  UMOV UR11, UR19 ;  /* 0x00000013000b7c82 */ /* 0x000fe20008000000 */
[----:B------:R-:W-:Y:S01]  /*0950*/  UMOV UR12, UR20 ;  /* 0x00000014000c7c82 */ /* 0x000fe20008000000 */
[----:B------:R-:W-:Y:S01]  /*0960*/  UMOV UR13, UR21 ;  /* 0x00000015000d7c82 */ /* 0x000fe20008000000 */
[----:B------:R3:W-:Y:S01]  /*0970*/  UTMALDG.4D [UR16], [UR4], desc[URZ] ;  /* 0x00003f10040075b4 */ /* 0x0007e20008019000 */
[----:B------:R-:W-:Y:S01]  /*0980*/  UIADD3 UR27, UR19, 0x80, URZ ;  /* 0x00000080131b7890 */ /* 0x000fe2000fffe03f */
[----:B--2---:R-:W-:Y:S01]  /*0990*/  IMAD.U32 R2, R5, -0x80000000, RZ ;  /* 0x8000000005027824 */ /* 0x004fe200078e00ff */
[----:B------:R3:W-:Y:S03]  /*09a0*/  UTMALDG.4D [UR8], [UR6], desc[URZ] ;  /* 0x00003f08060075b4 */ /* 0x0007e60008019000 */
[----:B------:R-:W2:Y:S02]  /*09b0*/  SYNCS.PHASECHK.TRANS64.TRYWAIT P0, [UR33+0x28], R2 ;  /* 0x00002802ff0075a7 */ /* 0x000ea40008000161 */
[----:B--23--:R-:W-:Y:S05]  /*09c0*/  @!P0 BRA `(.L_x_6) ;  /* 0x0000005c00d08947 */ /* 0x00cfea0003800000 */
.L_x_26:
[----:B------:R-:W-:Y:S02]  /*09d0*/  ELECT P0, URZ, PT ;  /* 0x00000000003f782f */ /* 0x000fe40003800000 */
[----:B-1----:R-:W-:Y:S01]  /*09e0*/  MOV R5, R0 ;  /* 0x0000000000057202 */ /* 0x002fe20000000f00 */
[----:B------:R-:W-:Y:S02]  /*09f0*/  UIADD3 UR4, UP0, UR14, 0x170, URZ ;  /* 0x000001700e047890 */ /* 0x000fe4000ff1e03f */
[----:B------:R-:W-:Y:S02]  /*0a00*/  UIADD3 UR6, UP1, UR14, 0x170, URZ ;  /* 0x000001700e067890 */ /* 0x000fe4000ff3e03f */
[----:B------:R-:W-:Y:S02]  /*0a10*/  UIADD3 UR24, UR33, 0x400, URZ ;  /* 0x0000040021187890 */ /* 0x000fe4000fffe03f */
        /* <DEDUP_REMOVED lines=8> */
[----:B------:R-:W-:Y:S01]  /*0aa0*/  UMOV UR28, UR20 ;  /* 0x00000014001c7c82 */ /* 0x000fe20008000000 */
[----:B------:R-:W-:Y:S01]  /*0ab0*/  UMOV UR29, UR21 ;  /* 0x00000015001d7c82 */ /* 0x000fe20008000000 */
[----:B------:R-:W-:Y:S01]  /*0ac0*/  UMOV UR10, 0x40 ;  /* 0x00000040000a7882 */ /* 0x000fe20000000000 */
[----:B------:R-:W-:Y:S01]  /*0ad0*/  UMOV UR12, UR20 ;  /* 0x00000014000c7c82 */ /* 0x000fe20008000000 */
[----:B------:R-:W-:Y:S01]  /*0ae0*/  UMOV UR13, UR21 ;  /* 0x00000015000d7c82 */ /* 0x000fe20008000000 */
[----:B------:R-:W-:Y:S01]  /*0af0*/  UMOV UR11, UR27 ;  /* 0x0000001b000b7c82 */ /* 0x000fe20008000000 */
[----:B------:R2:W-:Y:S01]  /*0b00*/  UTMALDG.4D [UR24], [UR4], desc[URZ] ;  /* 0x00003f18040075b4 */ /* 0x0005e20008019000 */
[----:B------:R-:W-:Y:S01]  /*0b10*/  UIADD3 UR19, UR19, -0x80, URZ ;  /* 0xffffff8013137890 */ /* 0x000fe2000fffe03f */
[----:B------:R2:W-:Y:S02]  /*0b20*/  UTMALDG.4D [UR8], [UR6], desc[URZ] ;  /* 0x00003f08060075b4 */ /* 0x0005e40008019000 */
[----:B--2---:R-:W-:Y:S09]  /*0b30*/  @P1 BRA `(.L_x_7) ;  /* 0xfffffffc00341947 */ /* 0x004ff2000383ffff */
.L_x_4:
[----:B------:R-:W-:-:S04]  /*0b40*/  IMAD.U32 R2, R0, -0x80000000, RZ ;  /* 0x8000000000027824 */ /* 0x000fc800078e00ff */
[----:B------:R-:W2:Y:S02]  /*0b50*/  SYNCS.PHASECHK.TRANS64.TRYWAIT P0, [UR33+0x28], R2 ;  /* 0x00002802ff0075a7 */ /* 0x000ea40008000161 */
[----:B--2---:R-:W-:Y:S05]  /*0b60*/  @!P0 BRA `(.L_x_8) ;  /* 0x0000005c00848947 */ /* 0x004fea0003800000 */
.L_x_28:
[----:B------:R-:W-:Y:S02]  /*0b70*/  ELECT P0, URZ, PT ;  /* 0x00000000003f782f */ /* 0x000fe40003800000 */
[----:B------:R-:W-:Y:S01]  /*0b80*/  LOP3.LUT R0, R0, 0x1, RZ, 0x3c, !PT ;  /* 0x0000000100007812 */ /* 0x000fe200078e3cff */
[----:B------:R-:W-:Y:S01]  /*0b90*/  ULDC.64 UR4, c[0x0][0x198] ;  /* 0x0000660000047ab9 */ /* 0x000fe20000000a00 */
[----:B------:R-:W-:Y:S01]  /*0ba0*/  ULDC.64 UR10, c[0x0][0x198] ;  /* 0x00006600000a7ab9 */ /* 0x000fe20000000a00 */
[----:B------:R-:W-:Y:S02]  /*0bb0*/  UIADD3 UR6, UP0, UR4, 0x170, URZ ;  /* 0x0000017004067890 */ /* 0x000fe4000ff1e03f */
[----:B------:R-:W-:Y:S02]  /*0bc0*/  UIADD3 UR16, UR33, 0x400, URZ ;  /* 0x0000040021107890 */ /* 0x000fe4000fffe03f */
[----:B------:R-:W-:Y:S02]  /*0bd0*/  UIADD3.X UR7, URZ, UR5, URZ, UP0, !UPT ;  /* 0x000000053f077290 */ /* 0x000fe400087fe43f */
[----:B------:R-:W-:-:S02]  /*0be0*/  UIADD3 UR4, UP0, UR10, 0x170, URZ ;  /* 0x000001700a047890 */ /* 0x000fc4000ff1e03f */
[----:B------:R-:W-:Y:S01]  /*0bf0*/  UIADD3 UR17, UR33, 0x20, URZ ;  /* 0x0000002021117890 */ /* 0x000fe2000fffe03f */
[----:B------:R-:W-:Y:S01]  /*0c00*/  @P0 IMAD.MOV.U32 R2, RZ, RZ, 0x8000 ;  /* 0x00008000ff020424 */ /* 0x000fe200078e00ff */
[----:B------:R-:W-:Y:S02]  /*0c10*/  UIADD3 UR8, UR33, 0x4400, URZ ;  /* 0x0000440021087890 */ /* 0x000fe4000fffe03f */
[----:B------:R-:W-:Y:S02]  /*0c20*/  UIADD3 UR9, UR33, 0x20, URZ ;  /* 0x0000002021097890 */ /* 0x000fe4000fffe03f */
[----:B------:R2:W-:Y:S01]  /*0c30*/  @P0 SYNCS.ARRIVE.TRANS64 RZ, [UR33+0x20], R2 ;  /* 0x00002002ffff09a7 */ /* 0x0005e20008000021 */
[----:B------:R-:W-:Y:S01]  /*0c40*/  UIADD3.X UR5, URZ, UR11, URZ, UP0, !UPT ;  /* 0x0000000b3f057290 */ /* 0x000fe200087fe43f */
[----:B------:R-:W-:Y:S01]  /*0c50*/  UMOV UR18, URZ ;  /* 0x0000003f00127c82 */ /* 0x000fe20008000000 */
[----:B------:R-:W-:Y:S01]  /*0c60*/  UMOV UR19, URZ ;  /* 0x0000003f00137c82 */ /* 0x000fe20008000000 */
[----:B------:R-:W-:Y:S01]  /*0c70*/  UMOV UR10, 0x40 ;  /* 0x00000040000a7882 */ /* 0x000fe20000000000 */
[----:B------:R-:W-:Y:S01]  /*0c80*/  UMOV UR11, URZ ;  /* 0x0000003f000b7c82 */ /* 0x000fe20008000000 */
[----:B------:R-:W-:Y:S01]  /*0c90*/  UMOV UR12, UR20 ;  /* 0x00000014000c7c82 */ /* 0x000fe20008000000 */
[----:B--2---:R-:W-:Y:S01]  /*0ca0*/  IMAD.U32 R2, R0, -0x80000000, RZ ;  /* 0x8000000000027824 */ /* 0x004fe200078e00ff */
[----:B------:R-:W-:Y:S01]  /*0cb0*/  UMOV UR13, UR21 ;  /* 0x00000015000d7c82 */ /* 0x000fe20008000000 */
[----:B------:R2:W-:Y:S01]  /*0cc0*/  UTMALDG.4D [UR16], [UR6], desc[URZ] ;  /* 0x00003f10060075b4 */ /* 0x0005e20008019000 */
[----:B------:R2:W-:Y:S01]  /*0cd0*/  UTMALDG.4D [UR8], [UR4], desc[URZ] ;  /* 0x00003f08040075b4 */ /* 0x0005e20008019000 */
[----:B------:R-:W3:Y:S02]  /*0ce0*/  SYNCS.PHASECHK.TRANS64.TRYWAIT P0, [UR33+0x28], R2 ;  /* 0x00002802ff0075a7 */ /* 0x000ee40008000161 */
[----:B--23--:R-:W-:Y:S05]  /*0cf0*/  @!P0 BRA `(.L_x_9) ;  /* 0x0000005c003c8947 */ /* 0x00cfea0003800000 */
.L_x_30:
[----:B------:R-:W-:-:S13]  /*0d00*/  ELECT P0, URZ, PT ;  /* 0x00000000003f782f */ /* 0x000fda0003800000 */
[----:B------:R-:W-:Y:S05]  /*0d10*/  @!P0 EXIT ;  /* 0x000000000000894d */ /* 0x000fea0003800000 */
[----:B------:R-:W-:-:S04]  /*0d20*/  IMAD.MOV.U32 R0, RZ, RZ, 0x8000 ;  /* 0x00008000ff007424 */ /* 0x000fc800078e00ff */
[----:B------:R-:W-:Y:S01]  /*0d30*/  SYNCS.ARRIVE.TRANS64 RZ, [UR33+0x20], R0 ;  /* 0x00002000ffff79a7 */ /* 0x000fe20008000021 */
[----:B------:R-:W-:Y:S05]  /*0d40*/  EXIT ;  /* 0x000000000000794d */ /* 0x000fea0003800000 */
.L_x_1:
[----:B------:R-:W-:-:S08]  /*0d50*/  NOP ;  /* 0x0000000000007918 */ /* 0x000fd00000000000 */
[----:B------:R-:W1:Y:S02]  /*0d60*/  USETMAXREG.TRY_ALLOC.CTAPOOL UP0, 0xf0 ;  /* 0x000000f0000079c8 */ /* 0x000e640008000600 */
[----:B-1----:R-:W-:-:S13]  /*0d70*/  PLOP3.LUT P0, PT, PT, PT, UP0, 0x80, 0x0 ;  /* 0x000000000000781c */ /* 0x002fda0003f0f008 */
[----:B------:R-:W-:Y:S05]  /*0d80*/  @!P0 BRA `(.L_x_1) ;  /* 0xfffffffc00f08947 */ /* 0x000fea000383ffff */
[----:B------:R-:W-:Y:S01]  /*0d90*/  VIADD R4, R88, 0xffffff80 ;  /* 0xffffff8058047836 */ /* 0x000fe20000000000 */
[----:B------:R-:W1:Y:S01]  /*0da0*/  S2UR UR5, SR_CgaCtaId ;  /* 0x00000000000579c3 */ /* 0x000e620000008800 */
[----:B------:R-:W-:Y:S01]  /*0db0*/  SHF.R.U32.HI R5, RZ, 0x7, R88 ;  /* 0x00000007ff057819 */ /* 0x000fe20000011658 */
[----:B------:R-:W-:Y:S02]  /*0dc0*/  UMOV UR4, 0x400 ;  /* 0x0000040000047882 */ /* 0x000fe40000000000 */
[----:B------:R-:W-:-:S04]  /*0dd0*/  PRMT R11, R4, 0x9910, RZ ;  /* 0x00009910040b7816 */ /* 0x000fc800000000ff */
[----:B------:R-:W-:-:S04]  /*0de0*/  SHF.R.S32.HI R11, RZ, 0xf, R11 ;  /* 0x0000000fff0b7819 */ /* 0x000fc8000001140b */
[----:B------:R-:W-:-:S04]  /*0df0*/  LOP3.LUT R11, R11, 0xffff, RZ, 0xc0, !PT ;  /* 0x0000ffff0b0b7812 */ /* 0x000fc800078ec0ff */
[----:B------:R-:W-:-:S04]  /*0e00*/  LEA.HI R2, R11, R4, RZ, 0x17 ;  /* 0x000000040b027211 */ /* 0x000fc800078fb8ff */
[----:B------:R-:W-:-:S04]  /*0e10*/  PRMT R3, R2, 0x9910, RZ ;  /* 0x0000991002037816 */ /* 0x000fc800000000ff */
[----:B------:R-:W-:Y:S01]  /*0e20*/  SHF.R.S32.HI R3, RZ, 0x7, R3 ;  /* 0x00000007ff037819 */ /* 0x000fe20000011403 */
[----:B-1----:R-:W-:-:S03]  /*0e30*/  ULEA UR4, UR5, UR4, 0x18 ;  /* 0x0000000405047291 */ /* 0x002fc6000f8ec03f */
[----:B------:R-:W-:-:S04]  /*0e40*/  PRMT R6, R3, 0x9910, RZ ;  /* 0x0000991003067816 */ /* 0x000fc800000000ff */
[----:B------:R-:W-:-:S04]  /*0e50*/  SHF.L.U32 R3, R6, 0x7, RZ ;  /* 0x0000000706037819 */ /* 0x000fc800000006ff */
[----:B------:R-:W-:Y:S01]  /*0e60*/  ISETP.NE.AND P0, PT, R4, R3, PT ;  /* 0x000000030400720c */ /* 0x000fe20003f05270 */
[----:B------:R-:W-:-:S03]  /*0e70*/  VIADD R3, R6, 0xffffffff ;  /* 0xffffffff06037836 */ /* 0x000fc60000000000 */
[----:B------:R-:W-:-:S13]  /*0e80*/  ISETP.LT.U32.AND P0, PT, R88, 0x80, P0 ;  /* 0x000000805800780c */ /* 0x000fda0000701070 */
[----:B------:R-:W-:Y:S01]  /*0e90*/  @!P0 IMAD.MOV R3, RZ, RZ, R6 ;  /* 0x000000ffff038224 */ /* 0x000fe200078e0206 */
[----:B------:R-:W-:-:S05]  /*0ea0*/  ISETP.NE.AND P0, PT, R5, 0x1, PT ;  /* 0x000000010500780c */ /* 0x000fca0003f05270 */
[----:B------:R-:W1:Y:S08]  /*0eb0*/  SHFL.IDX PT, R3, R3, RZ, 0x1f ;  /* 0x00001fff03037589 */ /* 0x000e7000000e0000 */
[----:B------:R-:W-:Y:S06]  /*0ec0*/  @!P0 BAR.ARV 0x2, 0x100 ;  /* 0x0084000000008b1d */ /* 0x000fec0000002000 */
[----:B------:R-:W2:Y:S01]  /*0ed0*/  SYNCS.PHASECHK.TRANS64.TRYWAIT P0, [UR4], RZ ;  /* 0x000000ffff0075a7 */ /* 0x000ea20008000144 */
[----:B-1----:R-:W-:-:S13]  /*0ee0*/  R2UR UR5, R3 ;  /* 0x00000000030572ca */ /* 0x002fda00000e0000 */
[----:B------:R-:W-:-:S04]  /*0ef0*/  USHF.L.U32 UR5, UR5, 0x7, URZ ;  /* 0x0000000705057899 */ /* 0x000fc8000800063f */
[----:B------:R-:W-:Y:S01]  /*0f00*/  USHF.R.S32.HI UR6, URZ, 0x7, UR5 ;  /* 0x000000073f067899 */ /* 0x000fe20008011405 */
[----:B--2---:R-:W-:Y:S11]  /*0f10*/  @!P0 BRA `(.L_x_10) ;  /* 0x0000005800d08947 */ /* 0x004ff60003800000 */
.L_x_31:
[----:B------:R-:W2:Y:S01]  /*0f20*/  SYNCS.PHASECHK.TRANS64.TRYWAIT P0, [UR4+0x10], RZ ;  /* 0x000010ffff0075a7 */ /* 0x000ea20008000144 */
[----:B------:R-:W-:Y:S02]  /*0f30*/  ULEA.HI UR5, UR5, UR6, URZ, 0x1 ;  /* 0x0000000605057291 */ /* 0x000fe4000f8f083f */
[----:B------:R-:W-:Y:S02]  /*0f40*/  UIADD3 UR8, UR4, 0x10400, URZ ;  /* 0x0001040004087890 */ /* 0x000fe4000fffe03f */
[----:B------:R-:W-:Y:S02]  /*0f50*/  ULOP3.LUT UR5, UR5, 0xfffffffe, URZ, 0xc0, !UPT ;  /* 0xfffffffe05057892 */ /* 0x000fe4000f8ec03f */
[----:B------:R-:W-:Y:S02]  /*0f60*/  USHF.R.U32.HI UR8, URZ, 0x4, UR8 ;  /* 0x000000043f087899 */ /* 0x000fe40008011608 */
[----:B------:R-:W-:Y:S02]  /*0f70*/  UIADD3 UR5, UR6, -UR5, URZ ;  /* 0x8000000506057290 */ /* 0x000fe4000fffe03f */
[----:B------:R-:W-:-:S02]  /*0f80*/  ULOP3.LUT UR8, UR8, 0x3fc0, URZ, 0xc0, !UPT ;  /* 0x00003fc008087892 */ /* 0x000fc4000f8ec03f */
[----:B------:R-:W-:Y:S02]  /*0f90*/  ULEA UR6, UR5, UR4, 0xd ;  /* 0x0000000405067291 */ /* 0x000fe4000f8e683f */
[----:B------:R-:W-:Y:S02]  /*0fa0*/  ULOP3.LUT UR12, UR8, 0x10000, URZ, 0xfc, !UPT ;  /* 0x00010000080c7892 */ /* 0x000fe4000f8efc3f */
[----:B------:R-:W-:Y:S01]  /*0fb0*/  UIADD3 UR7, UR6, 0x8400, URZ ;  /* 0x0000840006077890 */ /* 0x000fe2000fffe03f */
[----:B------:R-:W-:-:S03]  /*0fc0*/  UMOV UR11, 0x40000040 ;  /* 0x40000040000b7882 */ /* 0x000fc60000000000 */
[----:B------:R-:W-:Y:S01]  /*0fd0*/  USHF.R.U32.HI UR7, URZ, 0x4, UR7 ;  /* 0x000000043f077899 */ /* 0x000fe20008011607 */
[----:B------:R-:W-:-:S03]  /*0fe0*/  UMOV UR10, UR12 ;  /* 0x0000000c000a7c82 */ /* 0x000fc60008000000 */
[----:B------:R-:W-:-:S04]  /*0ff0*/  ULOP3.LUT UR7, UR7, 0x3fc0, URZ, 0xc0, !UPT ;  /* 0x00003fc007077892 */ /* 0x000fc8000f8ec03f */
[----:B------:R-:W-:Y:S01]  /*1000*/  ULOP3.LUT UR7, UR7, 0x10000, URZ, 0xfc, !UPT ;  /* 0x0001000007077892 */ /* 0x000fe2000f8efc3f */
[----:B--2---:R-:W-:Y:S11]  /*1010*/  @P0 BRA `(.L_x_11) ;  /* 0x0000000000080947 */ /* 0x004ff60003800000 */
[----:B------:R-:W2:Y:S02]  /*1020*/  SYNCS.PHASECHK.TRANS64.TRYWAIT P0, [UR4+0x10], RZ ;  /* 0x000010ffff0075a7 */ /* 0x000ea40008000144 */
[----:B--2---:R-:W-:Y:S05]  /*1030*/  @!P0 BRA `(.L_x_12) ;  /* 0x0000005800a08947 */ /* 0x004fea0003800000 */
.L_x_11:
[----:B------:R-:W-:Y:S01]  /*1040*/  WARPGROUP.ARRIVE ;  /* 0x00000000000079c5 */ /* 0x000fe20000000000 */
[----:B------:R-:W-:Y:S01]  /*1050*/  UMOV UR8, UR7 ;  /* 0x0000000700087c82 */ /* 0x000fe20008000000 */
[----:B------:R-:W-:Y:S01]  /*1060*/  UMOV UR9, 0x40000040 ;  /* 0x4000004000097882 */ /* 0x000fe20000000000 */
[----:B------:R-:W-:-:S03]  /*1070*/  LOP3.LUT R2, R2, 0xff80, RZ, 0xc0, !PT ;  /* 0x0000ff8002027812 */ /* 0x000fc600078ec0ff */
[----:B------:R-:W-:Y:S01]  /*1080*/  HGMMA.64x128x16.F32 R24, gdesc[UR8], RZ, !UPT ;  /* 0x01e00000081879f0 */ /* 0x000fe2000c7008ff */
[----:B------:R-:W-:Y:S01]  /*1090*/  UIADD3 UR10, UR12, 0x2, URZ ;  /* 0x000000020c0a7890 */ /* 0x000fe2000fffe03f */
[----:B------:R-:W-:Y:S01]  /*10a0*/  IMAD.MOV R2, RZ, RZ, -R2 ;  /* 0x000000ffff027224 */ /* 0x000fe200078e0a02 */
[----:B------:R-:W-:Y:S01]  /*10b0*/  UIADD3 UR8, UR7, 0x2, URZ ;  /* 0x0000000207087890 */ /* 0x000fe2000fffe03f */
[----:B------:R-:W-:Y:S01]  /*10c0*/  UMOV UR11, 0x40000040 ;  /* 0x40000040000b7882 */ /* 0x000fe20000000000 */
[----:B------:R-:W-:Y:S02]  /*10d0*/  UMOV UR9, 0x40000040 ;  /* 0x4000004000097882 */ /* 0x000fe40000000000 */
[----:B------:R-:W-:-:S05]  /*10e0*/  PRMT R5, R2, 0x7710, RZ ;  /* 0x0000771002057816 */ /* 0x000fca00000000ff */
[----:B------:R-:W-:-:S05]  /*10f0*/  IMAD.IADD R5, R4, 0x1, R5 ;  /* 0x0000000104057824 */ /* 0x000fca00078e0205 */
[----:B------:R-:W-:-:S04]  /*1100*/  PRMT R2, R5, 0x8880, RZ ;  /* 0x0000888005027816 */ /* 0x000fc800000000ff */
[----:B------:R-:W-:-:S04]  /*1110*/  PRMT R2, R2, 0x7710, RZ ;  /* 0x0000771002027816 */ /* 0x000fc800000000ff */
[----:B------:R-:W-:-:S04]  /*1120*/  SHF.R.U32.HI R2, RZ, 0x7, R2 ;  /* 0x00000007ff027819 */ /* 0x000fc80000011602 */
[----:B------:R-:W-:-:S04]  /*1130*/  LOP3.LUT R8, R2, 0xff, RZ, 0xc0, !PT ;  /* 0x000000ff02087812 */ /* 0x000fc800078ec0ff */
[----:B------:R-:W-:-:S04]  /*1140*/  LEA.HI R9, R8, R5, RZ, 0x1a ;  /* 0x0000000508097211 */ /* 0x000fc800078fd0ff */
[C---:B------:R-:W-:Y:S02]  /*1150*/  LOP3.LUT R2, R9.reuse, 0xfffc, RZ, 0xc0, !PT ;  /* 0x0000fffc09027812 */ /* 0x040fe400078ec0ff */
[----:B------:R-:W-:-:S03]  /*1160*/  PRMT R9, R9, 0x8880, RZ ;  /* 0x0000888009097816 */ /* 0x000fc600000000ff */
[----:B------:R-:W-:-:S05]  /*1170*/  IMAD.MOV R2, RZ, RZ, -R2 ;  /* 0x000000ffff027224 */ /* 0x000fca00078e0a02 */
[----:B------:R-:W-:-:S04]  /*1180*/  PRMT R2, R2, 0x7710, RZ ;  /* 0x0000771002027816 */ /* 0x000fc800000000ff */
[----:B------:R-:W-:-:S05]  /*1190*/  IADD3 R7, R5, R2, RZ ;  /* 0x0000000205077210 */ /* 0x000fca0007ffe0ff */
[----:B------:R-:W-:-:S04]  /*11a0*/  IMAD.IADD R2, R7, 0x1, R7 ;  /* 0x0000000107027824 */ /* 0x000fc800078e0207 */
[----:B------:R-:W-:-:S05]  /*11b0*/  IMAD.MOV R2, RZ, RZ, -R2 ;  /* 0x000000ffff027224 */ /* 0x000fca00078e0a02 */
[----:B------:R-:W-:-:S04]  /*11c0*/  PRMT R2, R2, 0x7710, RZ ;  /* 0x0000771002027816 */ /* 0x000fc800000000ff */
[----:B------:R-:W-:-:S04]  /*11d0*/  LOP3.LUT R2, R2, 0xffff, RZ, 0xc0, !PT ;  /* 0x0000ffff02027812 */ /* 0x000fc800078ec0ff */
[----:B------:R-:W-:Y:S01]  /*11e0*/  PRMT R2, R2, 0x8880, RZ ;  /* 0x0000888002027816 */ /* 0x000fe200000000ff */
[----:B------:R-:W-:Y:S01]  /*11f0*/  HGMMA.64x128x16.F32 R24, gdesc[UR8], R24 ;  /* 0x01e00000081879f0 */ /* 0x000fe20008700818 */
[----:B------:R-:W-:Y:S02]  /*1200*/  UIADD3 UR10, UR12, 0x4, URZ ;  /* 0x000000040c0a7890 */ /* 0x000fe4000fffe03f */
[----:B------:R-:W-:Y:S01]  /*1210*/  UIADD3 UR8, UR7, 0x4, URZ ;  /* 0x0000000407087890 */ /* 0x000fe2000fffe03f */
[----:B------:R-:W-:Y:S01]  /*1220*/  UMOV UR11, 0x40000040 ;  /* 0x40000040000b7882 */ /* 0x000fe20000000000 */
[----:B------:R-:W-:-:S07]  /*1230*/  UMOV UR9, 0x40000040 ;  /* 0x4000004000097882 */ /* 0x000fce0000000000 */
        /* <DEDUP_REMOVED lines=25> */
[----:B------:R-:W-:Y:S01]  /*13d0*/  HGMMA.64x128x16.F32 R24, gdesc[UR8], R24, gsb0 ;  /* 0x01e00000081879f0 */ /* 0x000fe20008000818 */
[----:B------:R-:W-:Y:S02]  /*13e0*/  ULDC UR10, c[0x0][0x21c] ;  /* 0x00008700000a7ab9 */ /* 0x000fe40000000800 */
[----:B------:R-:W-:Y:S02]  /*13f0*/  UIADD3 UR9, -UR10, URZ, URZ ;  /* 0x0000003f0a097290 */ /* 0x000fe4000fffe13f */
[----:B------:R-:W-:Y:S01]  /*1400*/  VIADD R2, R2, UR10 ;  /* 0x0000000a02027c36 */ /* 0x000fe20008000000 */
[----:B------:R-:W-:Y:S02]  /*1410*/  UIADD3 UR7, UR10, -0x1, URZ ;  /* 0xffffffff0a077890 */ /* 0x000fe4000fffe03f */
[----:B------:R-:W-:Y:S02]  /*1420*/  USHF.R.S32.HI UR9, URZ, 0x1f, UR9 ;  /* 0x0000001f3f097899 */ /* 0x000fe40008011409 */
[----:B------:R-:W-:-:S02]  /*1430*/  UISETP.GT.AND UP0, UPT, UR10, URZ, UPT ;  /* 0x0000003f0a00728c */ /* 0x000fc4000bf04270 */
[----:B------:R-:W-:Y:S02]  /*1440*/  USHF.R.S32.HI UR8, URZ, 0x1f, UR7 ;  /* 0x0000001f3f087899 */ /* 0x000fe40008011407 */
[----:B------:R-:W-:Y:S02]  /*1450*/  ULEA.HI UR9, UR9, -UR10, URZ, 0x7 ;  /* 0x8000000a09097291 */ /* 0x000fe4000f8f383f */
[----:B------:R-:W-:Y:S02]  /*1460*/  ULEA.HI UR7, UR8, UR7, URZ, 0x7 ;  /* 0x0000000708077291 */ /* 0x000fe4000f8f383f */
[----:B------:R-:W-:Y:S02]  /*1470*/  USHF.R.S32.HI UR9, URZ, 0x7, UR9 ;  /* 0x000000073f097899 */ /* 0x000fe40008011409 */
[----:B------:R-:W-:Y:S02]  /*1480*/  USHF.R.S32.HI UR7, URZ, 0x7, UR7 ;  /* 0x000000073f077899 */ /* 0x000fe40008011407 */
[----:B------:R-:W-:Y:S01]  /*1490*/  @!UP0 ULOP3.LUT UR7, URZ, UR9, URZ, 0x33, !UPT ;  /* 0x000000093f078292 */ /* 0x000fe2000f8e333f */
[----:B------:R-:W-:-:S02]  /*14a0*/  ULDC UR8, c[0x0][0x480] ;  /* 0x0001200000087ab9 */ /* 0x000fc40000000800 */
[----:B------:R-:W-:Y:S01]  /*14b0*/  ULDC UR9, c[0x0][0x210] ;  /* 0x0000840000097ab9 */ /* 0x000fe20000000800 */
[----:B------:R-:W-:Y:S02]  /*14c0*/  UISETP.GE.AND UP0, UPT, UR7, 0x1, UPT ;  /* 0x000000010700788c */ /* 0x000fe4000bf06270 */
[----:B-1----:R-:W-:-:S05]  /*14d0*/  VIMNMX R3, RZ, UR7, !PT ;  /* 0x00000007ff037c48 */ /* 0x002fca000ffe0100 */
[----:B------:R-:W-:-:S05]  /*14e0*/  IMAD R2, R3, -0x80, R2 ;  /* 0xffffff8003027824 */ /* 0x000fca00078e0202 */
[----:B------:R-:W-:-:S04]  /*14f0*/  SHF.R.S32.HI R3, RZ, 0x1f, R2 ;  /* 0x0000001fff037819 */ /* 0x000fc80000011402 */
[----:B------:R-:W-:-:S04]  /*1500*/  LEA.HI R3, R3, R2, RZ, 0x3 ;  /* 0x0000000203037211 */ /* 0x000fc800078f18ff */
[----:B------:R-:W-:Y:S02]  /*1510*/  LOP3.LUT R13, R3, 0xfffffff8, RZ, 0xc0, !PT ;  /* 0xfffffff8030d7812 */ /* 0x000fe400078ec0ff */
[----:B------:R-:W-:Y:S02]  /*1520*/  SHF.R.S32.HI R3, RZ, 0x3, R3 ;  /* 0x00000003ff037819 */ /* 0x000fe40000011403 */
[----:B------:R-:W-:-:S03]  /*1530*/  VIADDMNMX R2, R2, -R13, 0x2, PT ;  /* 0x0000000202027446 */ /* 0x000fc6000380090d */
[----:B------:R-:W-:-:S05]  /*1540*/  IMAD.U32 R3, R3, -0x2, RZ ;  /* 0xfffffffe03037824 */ /* 0x000fca00078e00ff */
[----:B------:R-:W-:Y:S01]  /*1550*/  VIADDMNMX R2, R3, -R2, 0xffffffe0, !PT ;  /* 0xffffffe003027446 */ /* 0x000fe20007800902 */
[----:B------:R-:W-:-:S03]  /*1560*/  IMAD.MOV.U32 R3, RZ, RZ, -0x1 ;  /* 0xffffffffff037424 */ /* 0x000fc600078e00ff */
[----:B------:R-:W-:-:S04]  /*1570*/  IADD3 R2, R2, 0x20, RZ ;  /* 0x0000002002027810 */ /* 0x000fc80007ffe0ff */
[----:B------:R-:W-:-:S04]  /*1580*/  SHF.R.U32.HI R3, RZ, R2, R3 ;  /* 0x00000002ff037219 */ /* 0x000fc80000011603 */
[C---:B------:R-:W-:Y:S02]  /*1590*/  R2P PR, R3.reuse, 0x7e ;  /* 0x0000007e03007804 */ /* 0x040fe40000000000 */
[----:B------:R-:W-:Y:S01]  /*15a0*/  LOP3.LUT R2, R3, 0x1, RZ, 0xc0, !PT ;  /* 0x0000000103027812 */ /* 0x000fe200078ec0ff */
[----:B------:R-:W-:Y:S02]  /*15b0*/  WARPGROUP.DEPBAR.LE gsb0, 0x0 ;  /* 0x00008000000079c5 */ /* 0x000fe40000010000 */
[----:B------:R-:W-:Y:S02]  /*15c0*/  FSEL R25, R25, -INF , P1 ;  /* 0xff80000019197808 */ /* 0x000fe40000800000 */
[----:B------:R-:W-:Y:S02]  /*15d0*/  FSEL R27, R27, -INF , P1 ;  /* 0xff8000001b1b7808 */ /* 0x000fe40000800000 */
[----:B------:R-:W-:Y:S02]  /*15e0*/  FSEL R28, R28, -INF , P2 ;  /* 0xff8000001c1c7808 */ /* 0x000fe40001000000 */
[----:B------:R-:W-:-:S02]  /*15f0*/  FSEL R13, R30, -INF , P2 ;  /* 0xff8000001e0d7808 */ /* 0x000fc40001000000 */
[----:B------:R-:W-:Y:S02]  /*1600*/  FSEL R14, R29, -INF , P3 ;  /* 0xff8000001d0e7808 */ /* 0x000fe40001800000 */
[----:B------:R-:W-:Y:S02]  /*1610*/  FSEL R31, R31, -INF , P3 ;  /* 0xff8000001f1f7808 */ /* 0x000fe40001800000 */
[----:B------:R-:W-:Y:S02]  /*1620*/  FSEL R17, R32, -INF , P4 ;  /* 0xff80000020117808 */ /* 0x000fe40002000000 */
[----:B------:R-:W-:Y:S02]  /*1630*/  FSEL R34, R34, -INF , P4 ;  /* 0xff80000022227808 */ /* 0x000fe40002000000 */
[----:B------:R-:W-:Y:S02]  /*1640*/  FSEL R16, R33, -INF , P5 ;  /* 0xff80000021107808 */ /* 0x000fe40002800000 */
[----:B------:R-:W-:-:S02]  /*1650*/  FSEL R10, R35, -INF , P5 ;  /* 0xff800000230a7808 */ /* 0x000fc40002800000 */
[----:B------:R-:W-:Y:S02]  /*1660*/  FSEL R19, R36, -INF , P6 ;  /* 0xff80000024137808 */ /* 0x000fe40003000000 */
[----:B------:R-:W-:Y:S02]  /*1670*/  FSEL R38, R38, -INF , P6 ;  /* 0xff80000026267808 */ /* 0x000fe40003000000 */
[----:B------:R-:W-:Y:S02]  /*1680*/  R2P PR, R3.B1, 0x7f ;  /* 0x0000007f03007804 */ /* 0x000fe40000001000 */
[----:B------:R-:W-:Y:S02]  /*1690*/  FMNMX R23, R28, R19, !PT ;  /* 0x000000131c177209 */ /* 0x000fe40007800000 */
[----:B------:R-:W-:Y:S02]  /*16a0*/  FMNMX R35, R13, R38, !PT ;  /* 0x000000260d237209 */ /* 0x000fe40007800000 */
        /* <DEDUP_REMOVED lines=14> */
[----:B------:R-:W-:Y:S02]  /*1790*/  R2P PR, R3.B2, 0x7f ;  /* 0x0000007f03007804 */ /* 0x000fe40000002000 */
[----:B------:R-:W-:Y:S02]  /*17a0*/  FMNMX R23, R44, R23, !PT ;  /* 0x000000172c177209 */ /* 0x000fe40007800000 */
[----:B------:R-:W-:Y:S02]  /*17b0*/  FMNMX R35, R46, R35, !PT ;  /* 0x000000232e237209 */ /* 0x000fe40007800000 */
[----:B------:R-:W-:Y:S02]  /*17c0*/  FSEL R56, R56, -INF , P0 ;  /* 0xff80000038387808 */ /* 0x000fe40000000000 */
[----:B------:R-:W-:-:S02]  /*17d0*/  FSEL R58, R58, -INF , P0 ;  /* 0xff8000003a3a7808 */ /* 0x000fc40000000000 */
[----:B------:R-:W-:Y:S02]  /*17e0*/  FSEL R57, R57, -INF , P1 ;  /* 0xff80000039397808 */ /* 0x000fe40000800000 */
[----:B------:R-:W-:Y:S02]  /*17f0*/  FSEL R59, R59, -INF , P1 ;  /* 0xff8000003b3b7808 */ /* 0x000fe40000800000 */
[----:B------:R-:W-:Y:S02]  /*1800*/  ISETP.NE.U32.AND P0, PT, R2, 0x1, PT ;  /* 0x000000010200780c */ /* 0x000fe40003f05070 */
[----:B------:R-:W-:Y:S02]  /*1810*/  LOP3.LUT P1, RZ, R3, 0x80, RZ, 0xc0, !PT ;  /* 0x0000008003ff7812 */ /* 0x000fe4000782c0ff */
[----:B------:R-:W-:Y:S02]  /*1820*/  FSEL R24, R24, -INF , !P0 ;  /* 0xff80000018187808 */ /* 0x000fe40004000000 */
[----:B------:R-:W-:-:S02]  /*1830*/  FSEL R37, R37, -INF , P1 ;  /* 0xff80000025257808 */ /* 0x000fc40000800000 */
[----:B------:R-:W-:Y:S02]  /*1840*/  FSEL R60, R60, -INF , P2 ;  /* 0xff8000003c3c7808 */ /* 0x000fe40001000000 */
[----:B------:R-:W-:Y:S02]  /*1850*/  FSEL R62, R62, -INF , P2 ;  /* 0xff8000003e3e7808 */ /* 0x000fe40001000000 */
[----:B------:R-:W-:Y:S02]  /*1860*/  LOP3.LUT P2, RZ, R3, 0x8000, RZ, 0xc0, !PT ;  /* 0x0000800003ff7812 */ /* 0x000fe4000784c0ff */
[----:B------:R-:W-:Y:S02]  /*1870*/  FMNMX R21, R24, R17, !PT ;  /* 0x0000001118157209 */ /* 0x000fe40007800000 */
[----:B------:R-:W-:Y:S02]  /*1880*/  FMNMX R2, R25, R16, !PT ;  /* 0x0000001019027209 */ /* 0x000fe40007800000 */
[----:B------:R-:W-:-:S02]  /*1890*/  FMNMX R18, R14, R37, !PT ;  /* 0x000000250e127209 */ /* 0x000fc40007800000 */
[----:B------:R-:W-:Y:S02]  /*18a0*/  FSEL R53, R53, -INF , P2 ;  /* 0xff80000035357808 */ /* 0x000fe40001000000 */
[----:B------:R-:W-:Y:S02]  /*18b0*/  FMNMX R21, R40, R21, !PT ;  /* 0x0000001528157209 */ /* 0x000fe40007800000 */
[----:B------:R-:W-:Y:S02]  /*18c0*/  FMNMX R2, R41, R2, !PT ;  /* 0x0000000229027209 */ /* 0x000fe40007800000 */
[----:B------:R-:W-:Y:S02]  /*18d0*/  FMNMX R18, R45, R18, !PT ;  /* 0x000000122d127209 */ /* 0x000fe40007800000 */
[----:B------:R-:W-:Y:S02]  /*18e0*/  FSEL R15, R26, -INF , !P0 ;  /* 0xff8000001a0f7808 */ /* 0x000fe40004000000 */
[----:B------:R-:W-:-:S02]  /*18f0*/  FSEL R12, R39, -INF , P1 ;  /* 0xff800000270c7808 */ /* 0x000fc40000800000 */
[C---:B------:R-:W-:Y:S02]  /*1900*/  LOP3.LUT P1, RZ, R3.reuse, 0x800000, RZ, 0xc0, !PT ;  /* 0x0080000003ff7812 */ /* 0x040fe4000782c0ff */
[----:B------:R-:W-:Y:S02]  /*1910*/  ISETP.GT.AND P0, PT, R3, -0x1, PT ;  /* 0xffffffff0300780c */ /* 0x000fe40003f04270 */
[----:B------:R-:W-:Y:S02]  /*1920*/  FSEL R61, R61, -INF , P3 ;  /* 0xff8000003d3d7808 */ /* 0x000fe40001800000 */
[----:B------:R-:W-:Y:S02]  /*1930*/  FMNMX R21, R48, R21, !PT ;  /* 0x0000001530157209 */ /* 0x000fe40007800000 */
[----:B------:R-:W-:Y:S02]  /*1940*/  FMNMX R2, R49, R2, !PT ;  /* 0x0000000231027209 */ /* 0x000fe40007800000 */
[----:B------:R-:W-:-:S02]  /*1950*/  FMNMX R23, R52, R23, !PT ;  /* 0x0000001734177209 */ /* 0x000fc40007800000 */
[----:B------:R-:W-:Y:S02]  /*1960*/  FMNMX R18, R53, R18, !PT ;  /* 0x0000001235127209 */ /* 0x000fe40007800000 */
[----:B------:R-:W-:Y:S02]  /*1970*/  FSEL R55, R55, -INF , P2 ;  /* 0xff80000037377808 */ /* 0x000fe40001000000 */
[----:B------:R-:W-:Y:S02]  /*1980*/  FSEL R69, R69, -INF , P1 ;  /* 0xff80000045457808 */ /* 0x000fe40000800000 */
[----:B------:R-:W-:Y:S02]  /*1990*/  FSEL R85, R85, -INF , !P0 ;  /* 0xff80000055557808 */ /* 0x000fe40004000000 */
[----:B------:R-:W-:Y:S02]  /*19a0*/  FSEL R63, R63, -INF , P3 ;  /* 0xff8000003f3f7808 */ /* 0x000fe40001800000 */
[----:B------:R-:W-:-:S02]  /*19b0*/  FSEL R64, R64, -INF , P4 ;  /* 0xff80000040407808 */ /* 0x000fc40002000000 */
[----:B------:R-:W-:Y:S02]  /*19c0*/  FSEL R66, R66, -INF , P4 ;  /* 0xff80000042427808 */ /* 0x000fe40002000000 */
[----:B------:R-:W-:Y:S02]  /*19d0*/  FSEL R65, R65, -INF , P5 ;  /* 0xff80000041417808 */ /* 0x000fe40002800000 */
[----:B------:R-:W-:Y:S02]  /*19e0*/  FSEL R67, R67, -INF , P5 ;  /* 0xff80000043437808 */ /* 0x000fe40002800000 */
[----:B------:R-:W-:Y:S02]  /*19f0*/  FSEL R68, R68, -INF , P6 ;  /* 0xff80000044447808 */ /* 0x000fe40003000000 */
[----:B------:R-:W-:Y:S02]  /*1a00*/  FSEL R70, R70, -INF , P6 ;  /* 0xff80000046467808 */ /* 0x000fe40003000000 */
[----:B------:R-:W-:-:S02]  /*1a10*/  R2P PR, R3.B3, 0x7f ;  /* 0x0000007f03007804 */ /* 0x000fc40000003000 */
[----:B------:R-:W-:Y:S02]  /*1a20*/  FMNMX R21, R56, R21, !PT ;  /* 0x0000001538157209 */ /* 0x000fe40007800000 */
[----:B------:R-:W-:Y:S02]  /*1a30*/  FMNMX R2, R57, R2, !PT ;  /* 0x0000000239027209 */ /* 0x000fe40007800000 */
[----:B------:R-:W-:Y:S02]  /*1a40*/  FMNMX R23, R60, R23, !PT ;  /* 0x000000173c177209 */ /* 0x000fe40007800000 */
[----:B------:R-:W-:Y:S02]  /*1a50*/  FMNMX R18, R61, R18, !PT ;  /* 0x000000123d127209 */ /* 0x000fe40007800000 */
[----:B------:R-:W-:Y:S02]  /*1a60*/  FSEL R72, R72, -INF , P0 ;  /* 0xff80000048487808 */ /* 0x000fe40000000000 */
[----:B------:R-:W-:-:S02]  /*1a70*/  FSEL R73, R73, -INF , P1 ;  /* 0xff80000049497808 */ /* 0x000fc40000800000 */
[----:B------:R-:W-:Y:S02]  /*1a80*/  FSEL R76, R76, -INF , P2 ;  /* 0xff8000004c4c7808 */ /* 0x000fe40001000000 */
[----:B------:R-:W-:Y:S02]  /*1a90*/  FSEL R77, R77, -INF , P3 ;  /* 0xff8000004d4d7808 */ /* 0x000fe40001800000 */
[----:B------:R-:W-:Y:S02]  /*1aa0*/  FMNMX R21, R64, R21, !PT ;  /* 0x0000001540157209 */ /* 0x000fe40007800000 */
[----:B------:R-:W-:Y:S02]  /*1ab0*/  FMNMX R2, R65, R2, !PT ;  /* 0x0000000241027209 */ /* 0x000fe40007800000 */
[----:B------:R-:W-:Y:S02]  /*1ac0*/  FMNMX R23, R68, R23, !PT ;  /* 0x0000001744177209 */ /* 0x000fe40007800000 */
[----:B------:R-:W-:-:S02]  /*1ad0*/  FMNMX R18, R69, R18, !PT ;  /* 0x0000001245127209 */ /* 0x000fc40007800000 */
[----:B------:R-:W-:Y:S02]  /*1ae0*/  FSEL R80, R80, -INF , P4 ;  /* 0xff80000050507808 */ /* 0x000fe40002000000 */
[----:B------:R-:W-:Y:S02]  /*1af0*/  FSEL R81, R81, -INF , P5 ;  /* 0xff80000051517808 */ /* 0x000fe40002800000 */
[----:B------:R-:W-:Y:S02]  /*1b00*/  FSEL R84, R84, -INF , P6 ;  /* 0xff80000054547808 */ /* 0x000fe40003000000 */
[----:B------:R-:W-:Y:S02]  /*1b10*/  FMNMX R21, R72, R21, !PT ;  /* 0x0000001548157209 */ /* 0x000fe40007800000 */
[----:B------:R-:W-:Y:S02]  /*1b20*/  FMNMX R2, R73, R2, !PT ;  /* 0x0000000249027209 */ /* 0x000fe40007800000 */
[----:B------:R-:W-:-:S02]  /*1b30*/  FMNMX R23, R76, R23, !PT ;  /* 0x000000174c177209 */ /* 0x000fc40007800000 */
[----:B------:R-:W-:Y:S02]  /*1b40*/  FMNMX R18, R77, R18, !PT ;  /* 0x000000124d127209 */ /* 0x000fe40007800000 */
[----:B------:R-:W-:Y:S02]  /*1b50*/  FMNMX R21, R80, R21, !PT ;  /* 0x0000001550157209 */ /* 0x000fe40007800000 */
[----:B------:R-:W-:Y:S02]  /*1b60*/  FMNMX R2, R81, R2, !PT ;  /* 0x0000000251027209 */ /* 0x000fe40007800000 */
[----:B------:R-:W-:Y:S02]  /*1b70*/  FMNMX R23, R84, R23, !PT ;  /* 0x0000001754177209 */ /* 0x000fe40007800000 */
[----:B------:R-:W-:Y:S02]  /*1b80*/  FMNMX R18, R85, R18, !PT ;  /* 0x0000001255127209 */ /* 0x000fe40007800000 */
[----:B------:R-:W-:-:S02]  /*1b90*/  FMNMX R2, R21, R2, !PT ;  /* 0x0000000215027209 */ /* 0x000fc40007800000 */
[----:B------:R-:W-:Y:S02]  /*1ba0*/  FMNMX R23, R23, R18, !PT ;  /* 0x0000001217177209 */ /* 0x000fe40007800000 */
[----:B------:R-:W-:Y:S02]  /*1bb0*/  P2R R22, PR, RZ, 0x2 ;  /* 0x00000002ff167803 */ /* 0x000fe40000000000 */
[----:B------:R-:W-:Y:S02]  /*1bc0*/  FMNMX R23, R2, R23, !PT ;  /* 0x0000001702177209 */ /* 0x000fe40007800000 */
[----:B------:R-:W-:Y:S02]  /*1bd0*/  P2R R26, PR, RZ, 0x1 ;  /* 0x00000001ff1a7803 */ /* 0x000fe40000000000 */
[----:B------:R-:W-:Y:S01]  /*1be0*/  LOP3.LUT P0, RZ, R3, 0x800000, RZ, 0xc0, !PT ;  /* 0x0080000003ff7812 */ /* 0x000fe2000780c0ff */
[----:B------:R-:W1:Y:S01]  /*1bf0*/  SHFL.BFLY PT, R2, R23, 0x2, 0x1f ;  /* 0x0c401f0017027f89 */ /* 0x000e6200000e0000 */
[----:B------:R-:W-:-:S02]  /*1c00*/  FMNMX R30, R31, R12, !PT ;  /* 0x0000000c1f1e7209 */ /* 0x000fc40007800000 */
[----:B------:R-:W-:Y:S02]  /*1c10*/  FSEL R71, R71, -INF , P0 ;  /* 0xff80000047477808 */ /* 0x000fe40000000000 */
[----:B------:R-:W-:Y:S02]  /*1c20*/  ISETP.NE.AND P0, PT, R26, RZ, PT ;  /* 0x000000ff1a00720c */ /* 0x000fe40003f05270 */
[----:B------:R-:W-:Y:S02]  /*1c30*/  FMNMX R30, R47, R30, !PT ;  /* 0x0000001e2f1e7209 */ /* 0x000fe40007800000 */
[----:B------:R-:W-:Y:S02]  /*1c40*/  FSEL R74, R74, -INF , P0 ;  /* 0xff8000004a4a7808 */ /* 0x000fe40000000000 */
[----:B------:R-:W-:Y:S02]  /*1c50*/  ISETP.GT.AND P0, PT, R3, -0x1, PT ;  /* 0xffffffff0300780c */ /* 0x000fe40003f04270 */
[----:B------:R-:W-:-:S02]  /*1c60*/  FMNMX R3, R15, R34, !PT ;  /* 0x000000220f037209 */ /* 0x000fc40007800000 */
[----:B------:R-:W-:Y:S02]  /*1c70*/  FMNMX R35, R54, R35, !PT ;  /* 0x0000002336237209 */ /* 0x000fe40007800000 */
[----:B------:R-:W-:Y:S02]  /*1c80*/  FMNMX R3, R42, R3, !PT ;  /* 0x000000032a037209 */ /* 0x000fe40007800000 */
[----:B------:R-:W-:Y:S02]  /*1c90*/  FMNMX R30, R55, R30, !PT ;  /* 0x0000001e371e7209 */ /* 0x000fe40007800000 */
[----:B------:R-:W-:Y:S02]  /*1ca0*/  FMNMX R3, R50, R3, !PT ;  /* 0x0000000332037209 */ /* 0x000fe40007800000 */
[----:B------:R-:W-:Y:S02]  /*1cb0*/  FMNMX R30, R63, R30, !PT ;  /* 0x0000001e3f1e7209 */ /* 0x000fe40007800000 */
[----:B-1----:R-:W-:-:S02]  /*1cc0*/  FMNMX R18, R23, R2, !PT ;  /* 0x0000000217127209 */ /* 0x002fc40007800000 */
[----:B------:R-:W-:Y:S02]  /*1cd0*/  FMNMX R3, R58, R3, !PT ;  /* 0x000000033a037209 */ /* 0x000fe40007800000 */
[----:B------:R-:W-:Y:S01]  /*1ce0*/  FSEL R78, R78, -INF , P2 ;  /* 0xff8000004e4e7808 */ /* 0x000fe20001000000 */
[----:B------:R-:W1:Y:S01]  /*1cf0*/  SHFL.BFLY PT, R21, R18, 0x1, 0x1f ;  /* 0x0c201f0012157f89 */ /* 0x000e6200000e0000 */
[----:B------:R-:W-:Y:S02]  /*1d00*/  FSEL R79, R79, -INF , P3 ;  /* 0xff8000004f4f7808 */ /* 0x000fe40001800000 */
[----:B------:R-:W-:Y:S02]  /*1d10*/  FMNMX R3, R66, R3, !PT ;  /* 0x0000000342037209 */ /* 0x000fe40007800000 */
[----:B------:R-:W-:Y:S02]  /*1d20*/  FMNMX R36, R71, R30, !PT ;  /* 0x0000001e47247209 */ /* 0x000fe40007800000 */
[----:B------:R-:W-:-:S02]  /*1d30*/  FSEL R87, R87, -INF , !P0 ;  /* 0xff80000057577808 */ /* 0x000fc40004000000 */
[----:B------:R-:W-:Y:S02]  /*1d40*/  FSEL R82, R82, -INF , P4 ;  /* 0xff80000052527808 */ /* 0x000fe40002000000 */
[----:B------:R-:W-:Y:S02]  /*1d50*/  FSEL R83, R83, -INF , P5 ;  /* 0xff80000053537808 */ /* 0x000fe40002800000 */
[----:B------:R-:W-:Y:S02]  /*1d60*/  FSEL R86, R86, -INF , P6 ;  /* 0xff80000056567808 */ /* 0x000fe40003000000 */
[----:B------:R-:W-:Y:S02]  /*1d70*/  FMNMX R3, R74, R3, !PT ;  /* 0x000000034a037209 */ /* 0x000fe40007800000 */
[----:B------:R-:W-:Y:S02]  /*1d80*/  FMNMX R36, R79, R36, !PT ;  /* 0x000000244f247209 */ /* 0x000fe40007800000 */
[----:B------:R-:W-:-:S02]  /*1d90*/  FMNMX R3, R82, R3, !PT ;  /* 0x0000000352037209 */ /* 0x000fc40007800000 */
[----:B------:R-:W-:Y:S02]  /*1da0*/  FMNMX R36, R87, R36, !PT ;  /* 0x0000002457247209 */ /* 0x000fe40007800000 */
[----:B-1----:R-:W-:-:S04]  /*1db0*/  FMNMX R2, R18, R21, !PT ;  /* 0x0000001512027209 */ /* 0x002fc80007800000 */
[----:B------:R-:W-:-:S04]  /*1dc0*/  FSETP.NEU.AND P1, PT, R2, -INF , PT ;  /* 0xff8000000200780b */ /* 0x000fc80003f2d000 */
[----:B------:R-:W-:Y:S02]  /*1dd0*/  FSEL R20, R2, RZ, P1 ;  /* 0x000000ff02147208 */ /* 0x000fe40000800000 */
[----:B------:R-:W-:-:S03]  /*1de0*/  ISETP.NE.AND P1, PT, R22, RZ, PT ;  /* 0x000000ff1600720c */ /* 0x000fc60003f25270 */
[----:B------:R-:W-:Y:S01]  /*1df0*/  FMUL R89, R20, UR8 ;  /* 0x0000000814597c20 */ /* 0x000fe20008400000 */
[----:B------:R-:W-:Y:S02]  /*1e00*/  FSEL R75, R75, -INF , P1 ;  /* 0xff8000004b4b7808 */ /* 0x000fe40000800000 */
[----:B------:R-:W-:Y:S01]  /*1e10*/  LOP3.LUT P1, RZ, R88, 0x1f, RZ, 0xc0, !PT ;  /* 0x0000001f58ff7812 */ /* 0x000fe2000782c0ff */
[--C-:B------:R-:W-:Y:S01]  /*1e20*/  FFMA R26, R24, UR8, -R89.reuse ;  /* 0x00000008181a7c23 */ /* 0x100fe20008000859 */
[----:B------:R-:W-:Y:S01]  /*1e30*/  FMNMX R24, R27, R10, !PT ;  /* 0x0000000a1b187209 */ /* 0x000fe20007800000 */
[--C-:B------:R-:W-:Y:S01]  /*1e40*/  FFMA R33, R14, UR8, -R89.reuse ;  /* 0x000000080e217c23 */ /* 0x100fe20008000859 */
[--C-:B------:R-:W-:Y:S01]  /*1e50*/  FFMA R14, R17, UR8, -R89.reuse ;  /* 0x00000008110e7c23 */ /* 0x100fe20008000859 */
[--C-:B------:R-:W-:Y:S01]  /*1e60*/  FFMA R17, R16, UR8, -R89.reuse ;  /* 0x0000000810117c23 */ /* 0x100fe20008000859 */
[----:B------:R-:W-:Y:S01]  /*1e70*/  FMNMX R32, R43, R24, !PT ;  /* 0x000000182b207209 */ /* 0x000fe20007800000 */
[--C-:B------:R-:W-:Y:S01]  /*1e80*/  FFMA R16, R19, UR8, -R89.reuse ;  /* 0x0000000813107c23 */ /* 0x100fe20008000859 */
[--C-:B------:R-:W-:Y:S01]  /*1e90*/  FFMA R19, R37, UR8, -R89.reuse ;  /* 0x0000000825137c23 */ /* 0x100fe20008000859 */
[----:B------:R-:W-:Y:S01]  /*1ea0*/  FMNMX R37, R62, R35, !PT ;  /* 0x000000233e257209 */ /* 0x000fe20007800000 */
        /* <DEDUP_REMOVED lines=16> */
[----:B------:R-:W-:Y:S01]  /*1fb0*/  MUFU.EX2 R26, R26 ;  /* 0x0000001a001a7308 */ /* 0x000fe20000000800 */
[----:B------:R-:W-:Y:S01]  /*1fc0*/  FMNMX R32, R83, R32, !PT ;  /* 0x0000002053207209 */ /* 0x000fe20007800000 */
[--C-:B------:R-:W-:Y:S01]  /*1fd0*/  FFMA R39, R57, UR8, -R89.reuse ;  /* 0x0000000839277c23 */ /* 0x100fe20008000859 */
[--C-:B------:R-:W-:Y:S01]  /*1fe0*/  FFMA R57, R77, UR8, -R89.reuse ;  /* 0x000000084d397c23 */ /* 0x100fe20008000859 */
[--C-:B------:R-:W-:Y:S01]  /*1ff0*/  FFMA R28, R28, UR8, -R89.reuse ;  /* 0x000000081c1c7c23 */ /* 0x100fe20008000859 */
[----:B------:R-:W-:Y:S01]  /*2000*/  FMNMX R3, R3, R32, !PT ;  /* 0x0000002003037209 */ /* 0x000fe20007800000 */
[--C-:B------:R-:W-:Y:S01]  /*2010*/  FFMA R32, R64, UR8, -R89.reuse ;  /* 0x0000000840207c23 */ /* 0x100fe20008000859 */
[--C-:B------:R-:W-:Y:S01]  /*2020*/  FFMA R30, R56, UR8, -R89.reuse ;  /* 0x00000008381e7c23 */ /* 0x100fe20008000859 */
[----:B------:R-:W-:Y:S01]  /*2030*/  MUFU.EX2 R29, R29 ;  /* 0x0000001d001d7308 */ /* 0x000fe20000000800 */
[----:B------:R-:W-:Y:S01]  /*2040*/  FMNMX R3, R3, R36, !PT ;  /* 0x0000002403037209 */ /* 0x000fe20007800000 */
[--C-:B------:R-:W-:Y:S01]  /*2050*/  FFMA R36, R68, UR8, -R89.reuse ;  /* 0x0000000844247c23 */ /* 0x100fe20008000859 */
[--C-:B------:R-:W-:Y:S01]  /*2060*/  FFMA R56, R80, UR8, -R89.reuse ;  /* 0x0000000850387c23 */ /* 0x100fe20008000859 */
[--C-:B------:R-:W-:Y:S01]  /*2070*/  FFMA R37, R65, UR8, -R89.reuse ;  /* 0x0000000841257c23 */ /* 0x100fe20008000859 */
[--C-:B------:R-:W-:Y:S01]  /*2080*/  FFMA R65, R85, UR8, -R89.reuse ;  /* 0x0000000855417c23 */ /* 0x100fe20008000859 */
[----:B------:R-:W1:Y:S01]  /*2090*/  SHFL.BFLY PT, R40, R3, 0x2, 0x1f ;  /* 0x0c401f0003287f89 */ /* 0x000e6200000e0000 */
[--C-:B------:R-:W-:Y:S01]  /*20a0*/  FFMA R18, R48, UR8, -R89.reuse ;  /* 0x0000000830127c23 */ /* 0x100fe20008000859 */
[----:B------:R-:W-:Y:S01]  /*20b0*/  MUFU.EX2 R28, R28 ;  /* 0x0000001c001c7308 */ /* 0x000fe20000000800 */
[--C-:B------:R-:W-:Y:S01]  /*20c0*/  FFMA R21, R49, UR8, -R89.reuse ;  /* 0x0000000831157c23 */ /* 0x100fe20008000859 */
[--C-:B------:R-:W-:Y:S01]  /*20d0*/  FFMA R49, R73, UR8, -R89.reuse ;  /* 0x0000000849317c23 */ /* 0x100fe20008000859 */
[--C-:B------:R-:W-:Y:S01]  /*20e0*/  FFMA R35, R53, UR8, -R89.reuse ;  /* 0x0000000835237c23 */ /* 0x100fe20008000859 */
[--C-:B------:R-:W-:Y:S01]  /*20f0*/  FFMA R48, R60, UR8, -R89.reuse ;  /* 0x000000083c307c23 */ /* 0x100fe20008000859 */
[--C-:B------:R-:W-:Y:S01]  /*2100*/  FFMA R53, R61, UR8, -R89.reuse ;  /* 0x000000083d357c23 */ /* 0x100fe20008000859 */
[--C-:B------:R-:W-:Y:S01]  /*2110*/  FFMA R61, R81, UR8, -R89.reuse ;  /* 0x00000008513d7c23 */ /* 0x100fe20008000859 */
[--C-:B------:R-:W-:Y:S01]  /*2120*/  FFMA R60, R84, UR8, -R89.reuse ;  /* 0x00000008543c7c23 */ /* 0x100fe20008000859 */
[----:B------:R-:W-:Y:S08]  /*2130*/  MUFU.EX2 R33, R33 ;  /* 0x0000002100217308 */ /* 0x000ff00000000800 */
[----:B------:R-:W-:Y:S01]  /*2140*/  MUFU.EX2 R14, R14 ;  /* 0x0000000e000e7308 */ /* 0x000fe20000000800 */
[----:B-1----:R-:W-:Y:S01]  /*2150*/  FMNMX R44, R3, R40, !PT ;  /* 0x00000028032c7209 */ /* 0x002fe20007800000 */
[----:B------:R-:W-:-:S06]  /*2160*/  FFMA R40, R72, UR8, -R89 ;  /* 0x0000000848287c23 */ /* 0x000fcc0008000859 */
[----:B------:R-:W-:Y:S01]  /*2170*/  MUFU.EX2 R17, R17 ;  /* 0x0000001100117308 */ /* 0x000fe20000000800 */
[----:B------:R-:W1:Y:S07]  /*2180*/  SHFL.BFLY PT, R3, R44, 0x1, 0x1f ;  /* 0x0c201f002c037f89 */ /* 0x000e6e00000e0000 */
[----:B------:R-:W-:Y:S08]  /*2190*/  MUFU.EX2 R16, R16 ;  /* 0x0000001000107308 */ /* 0x000ff00000000800 */
[----:B------:R-:W-:Y:S08]  /*21a0*/  MUFU.EX2 R19, R19 ;  /* 0x0000001300137308 */ /* 0x000ff00000000800 */
[----:B------:R-:W-:Y:S01]  /*21b0*/  MUFU.EX2 R20, R20 ;  /* 0x0000001400147308 */ /* 0x000fe20000000800 */
[----:B-1----:R-:W-:-:S04]  /*21c0*/  FMNMX R3, R44, R3, !PT ;  /* 0x000000032c037209 */ /* 0x002fc80007800000 */
[----:B------:R-:W-:-:S03]  /*21d0*/  FSETP.NEU.AND P0, PT, R3, -INF , PT ;  /* 0xff8000000300780b */ /* 0x000fc60003f0d000 */
[----:B------:R-:W1:Y:S01]  /*21e0*/  MUFU.EX2 R23, R23 ;  /* 0x0000001700177308 */ /* 0x000e620000000800 */
[----:B------:R-:W-:Y:S02]  /*21f0*/  FSEL R44, R3, RZ, P0 ;  /* 0x000000ff032c7208 */ /* 0x000fe40000000000 */
[----:B------:R-:W-:-:S03]  /*2200*/  LOP3.LUT P0, RZ, R7, 0xff, RZ, 0xc0, !PT ;  /* 0x000000ff07ff7812 */ /* 0x000fc6000780c0ff */
[----:B------:R-:W-:Y:S02]  /*2210*/  FMUL R44, R44, UR8 ;  /* 0x000000082c2c7c20 */ /* 0x000fe40008400000 */
[----:B------:R-:W-:Y:S02]  /*2220*/  MUFU.EX2 R22, R22 ;  /* 0x0000001600167308 */ /* 0x000fe40000000800 */
[--C-:B------:R-:W-:Y:S01]  /*2230*/  FFMA R45, R13, UR8, -R44.reuse ;  /* 0x000000080d2d7c23 */ /* 0x100fe2000800082c */
[-C--:B------:R-:W-:Y:S01]  /*2240*/  LEA.HI R13, R11, R4.reuse, RZ, 0x14 ;  /* 0x000000040b0d7211 */ /* 0x080fe200078fa0ff */
[--C-:B------:R-:W-:Y:S01]  /*2250*/  FFMA R15, R15, UR8, -R44.reuse ;  /* 0x000000080f0f7c23 */ /* 0x100fe2000800082c */
[--C-:B------:R-:W-:Y:S01]  /*2260*/  FFMA R27, R27, UR8, -R44.reuse ;  /* 0x000000081b1b7c23 */ /* 0x100fe2000800082c */
[----:B------:R-:W-:Y:S01]  /*2270*/  LEA.HI R11, R11, R4, RZ, 0x15 ;  /* 0x000000040b0b7211 */ /* 0x000fe200078fa8ff */
[--C-:B------:R-:W-:Y:S01]  /*2280*/  FFMA R31, R31, UR8, -R44.reuse ;  /* 0x000000081f1f7c23 */ /* 0x100fe2000800082c */
[C---:B------:R-:W-:Y:S01]  /*2290*/  PRMT R72, R13.reuse, 0x9910, RZ ;  /* 0x000099100d487816 */ /* 0x040fe200000000ff */
[----:B------:R2:W3:Y:S01]  /*22a0*/  MUFU.EX2 R64, R15 ;  /* 0x0000000f00407308 */ /* 0x0004e20000000800 */
[C---:B------:R-:W-:Y:S01]  /*22b0*/  LOP3.LUT R76, R13.reuse, 0xffff, RZ, 0xc0, !PT ;  /* 0x0000ffff0d4c7812 */ /* 0x040fe200078ec0ff */
[--C-:B------:R-:W-:Y:S01]  /*22c0*/  FFMA R12, R12, UR8, -R44.reuse ;  /* 0x000000080c0c7c23 */ /* 0x100fe2000800082c */
[----:B------:R-:W-:Y:S01]  /*22d0*/  LOP3.LUT R13, R13, 0xfff0, RZ, 0xc0, !PT ;  /* 0x0000fff00d0d7812 */ /* 0x000fe200078ec0ff */
[--C-:B------:R-:W-:Y:S01]  /*22e0*/  FFMA R34, R34, UR8, -R44.reuse ;  /* 0x0000000822227c23 */ /* 0x100fe2000800082c */
[--C-:B------:R-:W-:Y:S01]  /*22f0*/  FFMA R38, R38, UR8, -R44.reuse ;  /* 0x0000000826267c23 */ /* 0x100fe2000800082c */
[--C-:B------:R-:W-:Y:S01]  /*2300*/  FFMA R42, R42, UR8, -R44.reuse ;  /* 0x000000082a2a7c23 */ /* 0x100fe2000800082c */
[----:B------:R-:W-:Y:S01]  /*2310*/  FFMA R43, R43, UR8, -R44 ;  /* 0x000000082b2b7c23 */ /* 0x000fe2000800082c */
[----:B------:R4:W5:Y:S01]  /*2320*/  MUFU.EX2 R69, R27 ;  /* 0x0000001b00457308 */ /* 0x0009620000000800 */
[----:B--2---:R-:W-:Y:S01]  /*2330*/  SHF.R.S32.HI R15, RZ, 0x4, R72 ;  /* 0x00000004ff0f7819 */ /* 0x004fe20000011448 */
[----:B------:R-:W-:Y:S01]  /*2340*/  FFMA R50, R50, UR8, -R44 ;  /* 0x0000000832327c23 */ /* 0x000fe2000800082c */
[----:B------:R-:W-:Y:S01]  /*2350*/  PRMT R72, R11, 0x9910, RZ ;  /* 0x000099100b487816 */ /* 0x000fe200000000ff */
[----:B------:R-:W-:-:S02]  /*2360*/  IMAD.MOV R11, RZ, RZ, -R13 ;  /* 0x000000ffff0b7224 */ /* 0x000fc400078e0a0d */
[--C-:B------:R-:W-:Y:S01]  /*2370*/  FFMA R51, R51, UR8, -R44.reuse ;  /* 0x0000000833337c23 */ /* 0x100fe2000800082c */
[--C-:B------:R-:W-:Y:S01]  /*2380*/  FFMA R54, R54, UR8, -R44.reuse ;  /* 0x0000000836367c23 */ /* 0x100fe2000800082c */
[--C-:B------:R-:W-:Y:S01]  /*2390*/  FFMA R55, R55, UR8, -R44.reuse ;  /* 0x0000000837377c23 */ /* 0x100fe2000800082c */
[----:B------:R2:W-:Y:S01]  /*23a0*/  MUFU.EX2 R68, R31 ;  /* 0x0000001f00447308 */ /* 0x0005e20000000800 */
[----:B----4-:R-:W-:Y:S01]  /*23b0*/  LEA.HI R27, R76, R15, RZ, 0x11 ;  /* 0x0000000f4c1b7211 */ /* 0x010fe200078f88ff */
[--C-:B------:R-:W-:Y:S01]  /*23c0*/  FFMA R58, R58, UR8, -R44.reuse ;  /* 0x000000083a3a7c23 */ /* 0x100fe2000800082c */
[--C-:B------:R-:W-:Y:S01]  /*23d0*/  FFMA R59, R59, UR8, -R44.reuse ;  /* 0x000000083b3b7c23 */ /* 0x100fe2000800082c */
[--C-:B------:R-:W-:Y:S01]  /*23e0*/  FFMA R62, R62, UR8, -R44.reuse ;  /* 0x000000083e3e7c23 */ /* 0x100fe2000800082c */
[----:B------:R-:W-:Y:S01]  /*23f0*/  LOP3.LUT R27, R27, 0xfe, RZ, 0xc0, !PT ;  /* 0x000000fe1b1b7812 */ /* 0x000fe200078ec0ff */
[--C-:B------:R-:W-:Y:S01]  /*2400*/  FFMA R63, R63, UR8, -R44.reuse ;  /* 0x000000083f3f7c23 */ /* 0x100fe2000800082c */
[----:B------:R-:W-:Y:S01]  /*2410*/  FFMA R66, R66, UR8, -R44 ;  /* 0x0000000842427c23 */ /* 0x000fe2000800082c */
[----:B------:R-:W4:Y:S01]  /*2420*/  MUFU.EX2 R45, R45 ;  /* 0x0000002d002d7308 */ /* 0x000f220000000800 */
[----:B--2---:R-:W-:Y:S01]  /*2430*/  PRMT R31, R11, 0x7710, RZ ;  /* 0x000077100b1f7816 */ /* 0x004fe200000000ff */
[----:B------:R-:W-:-:S02]  /*2440*/  IMAD.MOV R27, RZ, RZ, -R27 ;  /* 0x000000ffff1b7224 */ /* 0x000fc400078e0a1b */
[----:B------:R-:W-:Y:S01]  /*2450*/  FFMA R11, R10, UR8, -R44 ;  /* 0x000000080a0b7c23 */ /* 0x000fe2000800082c */
[----:B------:R-:W-:Y:S01]  /*2460*/  SHF.R.S32.HI R10, RZ, 0x5, R72 ;  /* 0x00000005ff0a7819 */ /* 0x000fe20000011448 */
[--C-:B------:R-:W-:Y:S01]  /*2470*/  FFMA R67, R67, UR8, -R44.reuse ;  /* 0x0000000843437c23 */ /* 0x100fe2000800082c */
[----:B------:R-:W-:Y:S01]  /*2480*/  IMAD.IADD R4, R4, 0x1, R31 ;  /* 0x0000000104047824 */ /* 0x000fe200078e021f */
[----:B------:R-:W-:Y:S01]  /*2490*/  PRMT R76, R27, 0x7710, RZ ;  /* 0x000077101b4c7816 */ /* 0x000fe200000000ff */
[----:B------:R2:W-:Y:S01]  /*24a0*/  MUFU.EX2 R31, R12 ;  /* 0x0000000c001f7308 */ /* 0x0005e20000000800 */
[----:B------:R-:W-:Y:S01]  /*24b0*/  PRMT R10, R10, 0x9910, RZ ;  /* 0x000099100a0a7816 */ /* 0x000fe200000000ff */
[----:B------:R-:W-:Y:S01]  /*24c0*/  FFMA R87, R87, UR8, -R44 ;  /* 0x0000000857577c23 */ /* 0x000fe2000800082c */
[----:B------:R-:W-:Y:S01]  /*24d0*/  PRMT R27, R4, 0x9910, RZ ;  /* 0x00009910041b7816 */ /* 0x000fe200000000ff */
[----:B------:R-:W-:Y:S02]  /*24e0*/  IMAD.IADD R15, R15, 0x1, R76 ;  /* 0x000000010f0f7824 */ /* 0x000fe400078e024c */
[----:B------:R-:W-:Y:S01]  /*24f0*/  FFMA R86, R86, UR8, -R44 ;  /* 0x0000000856567c23 */ /* 0x000fe2000800082c */
[----:B------:R-:W-:-:S02]  /*2500*/  IMAD.MOV.U32 R4, RZ, RZ, R10 ;  /* 0x000000ffff047224 */ /* 0x000fc400078e000a */
[--C-:B------:R-:W-:Y:S01]  /*2510*/  FFMA R70, R70, UR8, -R44.reuse ;  /* 0x0000000846467c23 */ /* 0x100fe2000800082c */
[----:B------:R1:W-:Y:S01]  /*2520*/  MUFU.EX2 R72, R11 ;  /* 0x0000000b00487308 */ /* 0x0003e20000000800 */
[----:B------:R-:W-:Y:S01]  /*2530*/  PRMT R15, R15, 0x8880, RZ ;  /* 0x000088800f0f7816 */ /* 0x000fe200000000ff */
[--C-:B------:R-:W-:Y:S01]  /*2540*/  FFMA R83, R83, UR8, -R44.reuse ;  /* 0x0000000853537c23 */ /* 0x100fe2000800082c */
[----:B------:R-:W-:Y:S01]  /*2550*/  LEA R27, R4, R27, 0x4 ;  /* 0x0000001b041b7211 */ /* 0x000fe200078e20ff */
[----:B------:R-:W-:Y:S01]  /*2560*/  FFMA R82, R82, UR8, -R44 ;  /* 0x0000000852527c23 */ /* 0x000fe2000800082c */
[----:B--2---:R-:W-:Y:S01]  /*2570*/  SHF.R.S32.HI R12, RZ, 0x2, R9 ;  /* 0x00000002ff0c7819 */ /* 0x004fe20000011409 */
[----:B------:R-:W-:Y:S01]  /*2580*/  IMAD.MOV.U32 R4, RZ, RZ, R15 ;  /* 0x000000ffff047224 */ /* 0x000fe200078e000f */
[----:B------:R-:W-:Y:S01]  /*2590*/  LEA.HI R15, R8, R5, RZ, 0x1d ;  /* 0x00000005080f7211 */ /* 0x000fe200078fe8ff */
[----:B------:R-:W-:Y:S01]  /*25a0*/  IMAD.MOV.U32 R9, RZ, RZ, RZ ;  /* 0x000000ffff097224 */ /* 0x000fe200078e00ff */
[----:B------:R-:W-:Y:S01]  /*25b0*/  LOP3.LUT R5, R12, 0xffff, RZ, 0xc0, !PT ;  /* 0x0000ffff0c057812 */ /* 0x000fe200078ec0ff */
[----:B------:R-:W-:Y:S01]  /*25c0*/  IMAD R4, R27, 0x8, R4 ;  /* 0x000000081b047824 */ /* 0x000fe200078e0204 */
[----:B------:R-:W2:Y:S01]  /*25d0*/  MUFU.EX2 R13, R34 ;  /* 0x00000022000d7308 */ /* 0x000ea20000000800 */
[----:B------:R-:W-:Y:S01]  /*25e0*/  FFMA R27, R46, UR8, -R44 ;  /* 0x000000082e1b7c23 */ /* 0x000fe2000800082c */
[----:B------:R-:W-:Y:S01]  /*25f0*/  SHF.R.U32.HI R7, RZ, 0x5, R5 ;  /* 0x00000005ff077819 */ /* 0x000fe20000011605 */
[----:B------:R-:W-:-:S02]  /*2600*/  IMAD.SHL.U32 R4, R4, 0x8, RZ ;  /* 0x0000000804047824 */ /* 0x000fc400078e00ff */
[--C-:B------:R-:W-:Y:S01]  /*2610*/  FFMA R71, R71, UR8, -R44.reuse ;  /* 0x0000000847477c23 */ /* 0x100fe2000800082c */
[--C-:B------:R-:W-:Y:S01]  /*2620*/  FFMA R79, R79, UR8, -R44.reuse ;  /* 0x000000084f4f7c23 */ /* 0x100fe2000800082c */
[----:B------:R-:W-:Y:S01]  /*2630*/  LOP3.LUT R7, R7, 0x7, RZ, 0xc0, !PT ;  /* 0x0000000707077812 */ /* 0x000fe200078ec0ff */
[----:B------:R-:W-:Y:S01]  /*2640*/  FFMA R78, R78, UR8, -R44 ;  /* 0x000000084e4e7c23 */ /* 0x000fe2000800082c */
[----:B------:R-:W-:Y:S01]  /*2650*/  IADD3 R4, R4, UR4, R4 ;  /* 0x0000000404047c10 */ /* 0x000fe2000fffe004 */
[----:B------:R-:W2:Y:S01]  /*2660*/  MUFU.EX2 R38, R38 ;  /* 0x0000002600267308 */ /* 0x000ea20000000800 */
[--C-:B------:R-:W-:Y:S01]  /*2670*/  FFMA R74, R74, UR8, -R44.reuse ;  /* 0x000000084a4a7c23 */ /* 0x100fe2000800082c */
[----:B------:R-:W-:Y:S02]  /*2680*/  IMAD.IADD R7, R12, 0x1, R7 ;  /* 0x000000010c077824 */ /* 0x000fe400078e0207 */
[----:B------:R-:W-:Y:S01]  /*2690*/  FFMA R75, R75, UR8, -R44 ;  /* 0x000000084b4b7c23 */ /* 0x000fe2000800082c */
[----:B------:R-:W-:-:S02]  /*26a0*/  VIADD R10, R4, 0x18420 ;  /* 0x00018420040a7836 */ /* 0x000fc40000000000 */
[C---:B------:R-:W-:Y:S01]  /*26b0*/  VIADD R5, R4.reuse, 0x18400 ;  /* 0x0001840004057836 */ /* 0x040fe20000000000 */
[----:B------:R-:W-:Y:S01]  /*26c0*/  LOP3.LUT R7, R7, 0xfff8, RZ, 0xc0, !PT ;  /* 0x0000fff807077812 */ /* 0x000fe200078ec0ff */
[----:B------:R-:W-:Y:S01]  /*26d0*/  MUFU.EX2 R25, R25 ;  /* 0x0000001900197308 */ /* 0x000fe20000000800 */
[----:B-1----:R-:W-:Y:S01]  /*26e0*/  SHF.R.U32.HI R11, RZ, 0x3, R10 ;  /* 0x00000003ff0b7819 */ /* 0x002fe2000001160a */
[----:B------:R-:W-:Y:S01]  /*26f0*/  VIADD R46, R4, 0x18460 ;  /* 0x00018460042e7836 */ /* 0x000fe20000000000 */
[----:B------:R-:W-:Y:S02]  /*2700*/  SHF.R.U32.HI R8, RZ, 0x3, R5 ;  /* 0x00000003ff087819 */ /* 0x000fe40000011605 */
[----:B------:R-:W-:Y:S01]  /*2710*/  LOP3.LUT R10, R10, 0x70, R11, 0x78, !PT ;  /* 0x000000700a0a7812 */ /* 0x000fe200078e780b */
[----:B------:R-:W-:Y:S01]  /*2720*/  FFMA R11, R47, UR8, -R44 ;  /* 0x000000082f0b7c23 */ /* 0x000fe2000800082c */
[----:B------:R-:W-:Y:S01]  /*2730*/  IADD3 R7, RZ, -R7, RZ ;  /* 0x80000007ff077210 */ /* 0x000fe20007ffe0ff */
[----:B------:R-:W1:Y:S01]  /*2740*/  MUFU.EX2 R34, R42 ;  /* 0x0000002a00227308 */ /* 0x000e620000000800 */
[----:B------:R-:W-:-:S02]  /*2750*/  LOP3.LUT R8, R5, 0x70, R8, 0x78, !PT ;  /* 0x0000007005087812 */ /* 0x000fc400078e7808 */
[----:B------:R-:W-:Y:S02]  /*2760*/  PRMT R7, R7, 0x7710, RZ ;  /* 0x0000771007077816 */ /* 0x000fe400000000ff */
[----:B------:R-:W-:Y:S02]  /*2770*/  MOV R77, R8 ;  /* 0x00000008004d7202 */ /* 0x000fe40000000f00 */
[----:B------:R-:W-:Y:S01]  /*2780*/  IADD3 R8, P2, R8, 0x4000, RZ ;  /* 0x0000400008087810 */ /* 0x000fe20007f5e0ff */
[----:B------:R1:W-:Y:S01]  /*2790*/  MUFU.EX2 R76, R11 ;  /* 0x0000000b004c7308 */ /* 0x0003e20000000800 */
[----:B------:R-:W-:Y:S01]  /*27a0*/  IMAD.IADD R12, R12, 0x1, R7 ;  /* 0x000000010c0c7824 */ /* 0x000fe200078e0207 */
[----:B------:R-:W-:Y:S02]  /*27b0*/  PRMT R7, R15, 0x8880, RZ ;  /* 0x000088800f077816 */ /* 0x000fe400000000ff */
[----:B------:R-:W-:Y:S01]  /*27c0*/  IMAD.X R9, RZ, RZ, RZ, P2 ;  /* 0x000000ffff097224 */ /* 0x000fe200010e06ff */
[----:B------:R-:W-:-:S02]  /*27d0*/  F2FP.F16.F32.PACK_AB R44, R23, R20 ;  /* 0x00000014172c723e */ /* 0x000fc400000000ff */
[----:B------:R-:W-:Y:S01]  /*27e0*/  SHF.R.S32.HI R7, RZ, 0x5, R7 ;  /* 0x00000005ff077819 */ /* 0x000fe20000011407 */
[----:B------:R-:W-:Y:S01]  /*27f0*/  MUFU.EX2 R18, R18 ;  /* 0x0000001200127308 */ /* 0x000fe20000000800 */
[----:B-1----:R-:W-:Y:S01]  /*2800*/  IMAD.MOV.U32 R11, RZ, RZ, RZ ;  /* 0x000000ffff0b7224 */ /* 0x002fe200078e00ff */
[----:B------:R-:W-:Y:S01]  /*2810*/  MOV R85, R8 ;  /* 0x0000000800557202 */ /* 0x000fe20000000f00 */
[----:B------:R-:W-:Y:S01]  /*2820*/  FADD R8, RZ, R26 ;  /* 0x0000001aff087221 */ /* 0x000fe20000000000 */
[----:B------:R-:W-:Y:S01]  /*2830*/  PRMT R9, R12, 0x9910, RZ ;  /* 0x000099100c097816 */ /* 0x000fe200000000ff */
[----:B---3--:R-:W-:Y:S01]  /*2840*/  FADD R12, RZ, R64 ;  /* 0x00000040ff0c7221 */ /* 0x008fe20000000000 */
[----:B------:R-:W-:Y:S02]  /*2850*/  MOV R80, R10 ;  /* 0x0000000a00507202 */ /* 0x000fe40000000f00 */
[----:B------:R-:W-:Y:S01]  /*2860*/  IADD3 R10, P2, R10, 0x4000, RZ ;  /* 0x000040000a0a7810 */ /* 0x000fe20007f5e0ff */
[----:B------:R-:W-:Y:S01]  /*2870*/  IMAD R6, R6, 0x40, R9 ;  /* 0x0000004006067824 */ /* 0x000fe200078e0209 */
[----:B------:R-:W-:Y:S01]  /*2880*/  PRMT R7, R7, 0x9910, RZ ;  /* 0x0000991007077816 */ /* 0x000fe200000000ff */
[----:B------:R1:W3:Y:S01]  /*2890*/  MUFU.EX2 R73, R43 ;  /* 0x0000002b00497308 */ /* 0x0002e20000000800 */
[----:B------:R-:W-:Y:S01]  /*28a0*/  SHF.R.U32.HI R47, RZ, 0x3, R46 ;  /* 0x00000003ff2f7819 */ /* 0x000fe2000001162e */
[----:B------:R-:W-:Y:S01]  /*28b0*/  IMAD.X R11, RZ, RZ, RZ, P2 ;  /* 0x000000ffff0b7224 */ /* 0x000fe200010e06ff */
[----:B------:R-:W-:Y:S01]  /*28c0*/  IADD3 R42, R4, 0x18440, RZ ;  /* 0x00018440042a7810 */ /* 0x000fe20007ffe0ff */
[----:B------:R-:W-:-:S02]  /*28d0*/  IMAD.MOV.U32 R9, RZ, RZ, R7 ;  /* 0x000000ffff097224 */ /* 0x000fc400078e0007 */
[C---:B------:R-:W-:Y:S01]  /*28e0*/  FADD R7, R29.reuse, R8 ;  /* 0x000000081d077221 */ /* 0x040fe20000000000 */
[----:B------:R-:W-:Y:S01]  /*28f0*/  F2FP.F16.F32.PACK_AB R8, R29, R26 ;  /* 0x0000001a1d08723e */ /* 0x000fe200000000ff */
[----:B-----5:R-:W-:Y:S01]  /*2900*/  FADD R26, R69, R12 ;  /* 0x0000000c451a7221 */ /* 0x020fe20000000000 */
[----:B------:R-:W-:Y:S01]  /*2910*/  MOV R88, R10 ;  /* 0x0000000a00587202 */ /* 0x000fe20000000f00 */
[----:B------:R-:W-:Y:S01]  /*2920*/  @!P1 IMAD.MOV.U32 R10, RZ, RZ, 0x1 ;  /* 0x00000001ff0a9424 */ /* 0x000fe200078e00ff */
[----:B------:R-:W-:Y:S01]  /*2930*/  MUFU.EX2 R21, R21 ;  /* 0x0000001500157308 */ /* 0x000fe20000000800 */
[----:B----4-:R-:W-:Y:S01]  /*2940*/  FADD R11, R45, R26 ;  /* 0x0000001a2d0b7221 */ /* 0x010fe20000000000 */
[----:B------:R-:W-:Y:S01]  /*2950*/  IMAD R6, R9, 0x10, R6 ;  /* 0x0000001009067824 */ /* 0x000fe200078e0206 */
[----:B------:R4:W-:Y:S01]  /*2960*/  @!P1 SYNCS.ARRIVE.TRANS64.ART0 RZ, [UR4+0x18], R10 ;  /* 0x0000180affff99a7 */ /* 0x0009e20008500004 */
[----:B------:R-:W-:Y:S01]  /*2970*/  F2FP.F16.F32.PACK_AB R9, R69, R64 ;  /* 0x000000404509723e */ /* 0x000fe200000000ff */
[C---:B------:R-:W-:Y:S01]  /*2980*/  FADD R26, R68.reuse, R11 ;  /* 0x0000000b441a7221 */ /* 0x040fe20000000000 */
[----:B------:R-:W-:-:S02]  /*2990*/  F2FP.F16.F32.PACK_AB R11, R68, R45 ;  /* 0x0000002d440b723e */ /* 0x000fc400000000ff */
[----:B------:R-:W5:Y:S01]  /*29a0*/  MUFU.EX2 R27, R27 ;  /* 0x0000001b001b7308 */ /* 0x000f620000000800 */
[----:B--2---:R-:W-:Y:S01]  /*29b0*/  FADD R15, R13, R26 ;  /* 0x0000001a0d0f7221 */ /* 0x004fe20000000000 */
[----:B------:R-:W-:Y:S01]  /*29c0*/  F2FP.F16.F32.PACK_AB R13, R72, R13 ;  /* 0x0000000d480d723e */ /* 0x000fe200000000ff */
[----:B----4-:R-:W-:Y:S01]  /*29d0*/  FADD R10, R28, R7 ;  /* 0x000000071c0a7221 */ /* 0x010fe20000000000 */
[----:B------:R-:W-:Y:S01]  /*29e0*/  LOP3.LUT R46, R46, 0x70, R47, 0x78, !PT ;  /* 0x000000702e2e7812 */ /* 0x000fe200078e782f */
[----:B------:R-:W-:Y:S01]  /*29f0*/  FADD R15, R72, R15 ;  /* 0x0000000f480f7221 */ /* 0x000fe20000000000 */
[----:B------:R-:W-:Y:S02]  /*2a00*/  IMAD.MOV.U32 R47, RZ, RZ, RZ ;  /* 0x000000ffff2f7224 */ /* 0x000fe400078e00ff */
[C---:B------:R-:W-:Y:S01]  /*2a10*/  FADD R7, R33.reuse, R10 ;  /* 0x0000000a21077221 */ /* 0x040fe20000000000 */
[----:B------:R-:W-:Y:S01]  /*2a20*/  MUFU.EX2 R24, R24 ;  /* 0x0000001800187308 */ /* 0x000fe20000000800 */
[----:B------:R-:W-:Y:S01]  /*2a30*/  FADD R26, R38, R15 ;  /* 0x0000000f261a7221 */ /* 0x000fe20000000000 */
[----:B------:R-:W-:Y:S01]  /*2a40*/  F2FP.F16.F32.PACK_AB R10, R33, R28 ;  /* 0x0000001c210a723e */ /* 0x000fe200000000ff */
[----:B------:R-:W-:Y:S01]  /*2a50*/  FADD R12, R14, R7 ;  /* 0x000000070e0c7221 */ /* 0x000fe20000000000 */
[----:B-1----:R-:W-:Y:S01]  /*2a60*/  SHF.R.U32.HI R43, RZ, 0x3, R42 ;  /* 0x00000003ff2b7819 */ /* 0x002fe2000001162a */
[----:B------:R-:W-:Y:S01]  /*2a70*/  FADD R15, R31, R26 ;  /* 0x0000001a1f0f7221 */ /* 0x000fe20000000000 */
[----:B------:R-:W-:Y:S01]  /*2a80*/  MOV R84, R46 ;  /* 0x0000002e00547202 */ /* 0x000fe20000000f00 */
[----:B------:R-:W-:Y:S01]  /*2a90*/  FADD R7, R17, R12 ;  /* 0x0000000c11077221 */ /* 0x000fe20000000000 */
[----:B------:R-:W-:Y:S01]  /*2aa0*/  MUFU.EX2 R35, R35 ;  /* 0x0000002300237308 */ /* 0x000fe20000000800 */
[----:B------:R-:W-:Y:S01]  /*2ab0*/  FADD R26, R34, R15 ;  /* 0x0000000f221a7221 */ /* 0x000fe20000000000 */
[----:B------:R1:W-:Y:S01]  /*2ac0*/  STSM.16.M88.4 [R77], R8 ;  /* 0x000000084d007844 */ /* 0x0003e20000000200 */
[----:B------:R-:W-:Y:S01]  /*2ad0*/  FADD R12, R16, R7 ;  /* 0x00000007100c7221 */ /* 0x000fe20000000000 */
[----:B------:R-:W-:Y:S01]  /*2ae0*/  LOP3.LUT R42, R42, 0x70, R43, 0x78, !PT ;  /* 0x000000702a2a7812 */ /* 0x000fe200078e782b */
[----:B---3--:R-:W-:Y:S01]  /*2af0*/  FADD R26, R73, R26 ;  /* 0x0000001a491a7221 */ /* 0x008fe20000000000 */
[----:B------:R-:W-:-:S02]  /*2b00*/  IMAD.MOV.U32 R43, RZ, RZ, RZ ;  /* 0x000000ffff2b7224 */ /* 0x000fc400078e00ff */
[----:B------:R-:W-:Y:S01]  /*2b10*/  FADD R7, R19, R12 ;  /* 0x0000000c13077221 */ /* 0x000fe20000000000 */
[----:B------:R-:W1:Y:S01]  /*2b20*/  MUFU.EX2 R50, R50 ;  /* 0x0000003200327308 */ /* 0x000e620000000800 */
[----:B-----5:R-:W-:Y:S01]  /*2b30*/  FADD R15, R27, R26 ;  /* 0x0000001a1b0f7221 */ /* 0x020fe20000000000 */
[----:B------:R-:W-:Y:S01]  /*2b40*/  IADD3 R46, P2, R46, 0x4000, RZ ;  /* 0x000040002e2e7810 */ /* 0x000fe20007f5e0ff */
[----:B------:R-:W-:Y:S01]  /*2b50*/  FADD R12, R20, R7 ;  /* 0x00000007140c7221 */ /* 0x000fe20000000000 */
[----:B------:R-:W-:Y:S01]  /*2b60*/  MOV R81, R42 ;  /* 0x0000002a00517202 */ /* 0x000fe20000000f00 */
[----:B------:R-:W-:Y:S01]  /*2b70*/  FADD R15, R76, R15 ;  /* 0x0000000f4c0f7221 */ /* 0x000fe20000000000 */
[----:B------:R-:W-:Y:S01]  /*2b80*/  IADD3.X R47, RZ, RZ, RZ, P2, !PT ;  /* 0x000000ffff2f7210 */ /* 0x000fe200017fe4ff */
[----:B------:R-:W-:Y:S01]  /*2b90*/  FADD R7, R23, R12 ;  /* 0x0000000c17077221 */ /* 0x000fe20000000000 */
[----:B------:R-:W-:Y:S01]  /*2ba0*/  MUFU.EX2 R30, R30 ;  /* 0x0000001e001e7308 */ /* 0x000fe20000000800 */
[----:B------:R-:W-:-:S02]  /*2bb0*/  IADD3 R42, P3, R42, 0x4000, RZ ;  /* 0x000040002a2a7810 */ /* 0x000fc40007f7e0ff */
[----:B------:R-:W-:Y:S01]  /*2bc0*/  FADD R12, R22, R7 ;  /* 0x00000007160c7221 */ /* 0x000fe20000000000 */
[----:B------:R-:W-:Y:S02]  /*2bd0*/  MOV R90, R46 ;  /* 0x0000002e005a7202 */ /* 0x000fe40000000f00 */
[C---:B------:R-:W-:Y:S01]  /*2be0*/  F2FP.F16.F32.PACK_AB R46, R25.reuse, R22 ;  /* 0x00000016192e723e */ /* 0x040fe200000000ff */
[----:B------:R-:W-:Y:S01]  /*2bf0*/  FADD R7, R25, R12 ;  /* 0x0000000c19077221 */ /* 0x000fe20000000000 */
[----:B------:R-:W2:Y:S01]  /*2c00*/  MUFU.EX2 R51, R51 ;  /* 0x0000003300337308 */ /* 0x000ea20000000800 */
[----:B-1----:R-:W-:Y:S01]  /*2c10*/  FADD R10, R50, R15 ;  /* 0x0000000f320a7221 */ /* 0x002fe20000000000 */
[----:B------:R-:W-:Y:S01]  /*2c20*/  F2FP.F16.F32.PACK_AB R15, R31, R38 ;  /* 0x000000261f0f723e */ /* 0x000fe200000000ff */
[----:B------:R-:W-:Y:S01]  /*2c30*/  FADD R12, R18, R7 ;  /* 0x00000007120c7221 */ /* 0x000fe20000000000 */
[----:B------:R-:W-:Y:S01]  /*2c40*/  F2FP.F16.F32.PACK_AB R45, R73, R34 ;  /* 0x00000022492d723e */ /* 0x000fe200000000ff */
[----:B------:R-:W-:Y:S01]  /*2c50*/  IMAD.X R43, RZ, RZ, RZ, P3 ;  /* 0x000000ffff2b7224 */ /* 0x000fe200018e06ff */
[----:B------:R-:W-:Y:S01]  /*2c60*/  F2FP.F16.F32.PACK_AB R47, R76, R27 ;  /* 0x0000001b4c2f723e */ /* 0x000fe200000000ff */
[----:B------:R-:W-:Y:S01]  /*2c70*/  FADD R7, R21, R12 ;  /* 0x0000000c15077221 */ /* 0x000fe20000000000 */
[----:B------:R-:W1:Y:S01]  /*2c80*/  MUFU.EX2 R39, R39 ;  /* 0x0000002700277308 */ /* 0x000e620000000800 */
[----:B------:R-:W-:-:S02]  /*2c90*/  F2FP.F16.F32.PACK_AB R12, R17, R14 ;  /* 0x0000000e110c723e */ /* 0x000fc400000000ff */
[----:B------:R-:W-:Y:S01]  /*2ca0*/  FADD R20, R24, R7 ;  /* 0x0000000718147221 */ /* 0x000fe20000000000 */
[----:B------:R-:W-:Y:S02]  /*2cb0*/  F2FP.F16.F32.PACK_AB R14, R19, R16 ;  /* 0x00000010130e723e */ /* 0x000fe400000000ff */
[----:B------:R-:W-:Y:S01]  /*2cc0*/  MOV R89, R42 ;  /* 0x0000002a00597202 */ /* 0x000fe20000000f00 */
[----:B------:R-:W-:Y:S01]  /*2cd0*/  FADD R7, R35, R20 ;  /* 0x0000001423077221 */ /* 0x000fe20000000000 */
[----:B------:R-:W3:Y:S01]  /*2ce0*/  MUFU.EX2 R54, R54 ;  /* 0x0000003600367308 */ /* 0x000ee20000000800 */
[C---:B--2---:R-:W-:Y:S01]  /*2cf0*/  FADD R9, R51.reuse, R10 ;  /* 0x0000000a33097221 */ /* 0x044fe20000000000 */
[----:B------:R2:W-:Y:S01]  /*2d00*/  STSM.16.M88.4 [R80], R12 ;  /* 0x0000000c50007844 */ /* 0x0005e20000000200 */
[----:B------:R-:W-:Y:S01]  /*2d10*/  FADD R8, R30, R7 ;  /* 0x000000071e087221 */ /* 0x000fe20000000000 */
[----:B------:R-:W-:Y:S02]  /*2d20*/  F2FP.F16.F32.PACK_AB R17, R51, R50 ;  /* 0x000000323311723e */ /* 0x000fe400000000ff */
[----:B------:R-:W-:Y:S01]  /*2d30*/  STSM.16.M88.4 [R81], R44 ;  /* 0x0000002c51007844 */ /* 0x000fe20000000200 */
[----:B------:R-:W-:Y:S01]  /*2d40*/  PLOP3.LUT P2, PT, PT, PT, UP0, 0x80, 0x0 ;  /* 0x000000000000781c */ /* 0x000fe20003f4f008 */
[----:B------:R-:W4:Y:S01]  /*2d50*/  MUFU.EX2 R48, R48 ;  /* 0x0000003000307308 */ /* 0x000f220000000800 */
[----:B-1----:R-:W-:-:S07]  /*2d60*/  FADD R7, R39, R8 ;  /* 0x0000000827077221 */ /* 0x002fce0000000000 */
[----:B------:R-:W1:Y:S01]  /*2d70*/  MUFU.EX2 R55, R55 ;  /* 0x0000003700377308 */ /* 0x000e620000000800 */
[----:B---3--:R-:W-:-:S07]  /*2d80*/  FADD R10, R54, R9 ;  /* 0x00000009360a7221 */ /* 0x008fce0000000000 */
[----:B------:R-:W3:Y:S01]  /*2d90*/  MUFU.EX2 R53, R53 ;  /* 0x0000003500357308 */ /* 0x000ee20000000800 */
[----:B----4-:R-:W-:-:S07]  /*2da0*/  FADD R8, R48, R7 ;  /* 0x0000000730087221 */ /* 0x010fce0000000000 */
[----:B------:R-:W4:Y:S01]  /*2db0*/  MUFU.EX2 R58, R58 ;  /* 0x0000003a003a7308 */ /* 0x000f220000000800 */
[C---:B-1----:R-:W-:Y:S01]  /*2dc0*/  FADD R9, R55.reuse, R10 ;  /* 0x0000000a37097221 */ /* 0x042fe20000000000 */
[----:B------:R-:W-:-:S06]  /*2dd0*/  F2FP.F16.F32.PACK_AB R19, R55, R54 ;  /* 0x000000363713723e */ /* 0x000fcc00000000ff */
[----:B------:R-:W1:Y:S01]  /*2de0*/  MUFU.EX2 R32, R32 ;  /* 0x0000002000207308 */ /* 0x000e620000000800 */
[----:B---3--:R-:W-:Y:S01]  /*2df0*/  FADD R7, R53, R8 ;  /* 0x0000000835077221 */ /* 0x008fe20000000000 */
[----:B------:R-:W-:-:S06]  /*2e00*/  F2FP.F16.F32.PACK_AB R8, R39, R30 ;  /* 0x0000001e2708723e */ /* 0x000fcc00000000ff */
[----:B------:R-:W3:Y:S01]  /*2e10*/  MUFU.EX2 R59, R59 ;  /* 0x0000003b003b7308 */ /* 0x000ee20000000800 */
[----:B----4-:R-:W-:-:S07]  /*2e20*/  FADD R10, R58, R9 ;  /* 0x000000093a0a7221 */ /* 0x010fce0000000000 */
[----:B------:R-:W4:Y:S01]  /*2e30*/  MUFU.EX2 R37, R37 ;  /* 0x0000002500257308 */ /* 0x000f220000000800 */
[----:B-1----:R-:W-:-:S07]  /*2e40*/  FADD R16, R32, R7 ;  /* 0x0000000720107221 */ /* 0x002fce0000000000 */
[----:B------:R-:W2:Y:S01]  /*2e50*/  MUFU.EX2 R62, R62 ;  /* 0x0000003e003e7308 */ /* 0x000ea20000000800 */
[----:B---3--:R-:W-:Y:S01]  /*2e60*/  FADD R9, R59, R10 ;  /* 0x0000000a3b097221 */ /* 0x008fe20000000000 */
[----:B------:R-:W-:-:S06]  /*2e70*/  F2FP.F16.F32.PACK_AB R10, R53, R48 ;  /* 0x00000030350a723e */ /* 0x000fcc00000000ff */
[----:B------:R-:W1:Y:S01]  /*2e80*/  MUFU.EX2 R36, R36 ;  /* 0x0000002400247308 */ /* 0x000e620000000800 */
[----:B----4-:R-:W-:Y:S01]  /*2e90*/  FADD R7, R37, R16 ;  /* 0x0000001025077221 */ /* 0x010fe20000000000 */
[----:B------:R-:W-:Y:S02]  /*2ea0*/  F2FP.F16.F32.PACK_AB R16, R21, R18 ;  /* 0x000000121510723e */ /* 0x000fe400000000ff */
[----:B------:R-:W3:Y:S01]  /*2eb0*/  S2R R21, SR_CTAID.X ;  /* 0x0000000000157919 */ /* 0x000ee20000002500 */
[----:B------:R-:W-:Y:S02]  /*2ec0*/  F2FP.F16.F32.PACK_AB R18, R35, R24 ;  /* 0x000000182312723e */ /* 0x000fe400000000ff */
[----:B------:R-:W-:Y:S01]  /*2ed0*/  F2FP.F16.F32.PACK_AB R32, R37, R32 ;  /* 0x000000202520723e */ /* 0x000fe200000000ff */
[----:B------:R-:W4:Y:S01]  /*2ee0*/  MUFU.EX2 R63, R63 ;  /* 0x0000003f003f7308 */ /* 0x000f220000000800 */
[----:B--2---:R-:W-:Y:S01]  /*2ef0*/  FADD R14, R62, R9 ;  /* 0x000000093e0e7221 */ /* 0x004fe20000000000 */
[----:B------:R-:W-:Y:S01]  /*2f00*/  F2FP.F16.F32.PACK_AB R9, R59, R58 ;  /* 0x0000003a3b09723e */ /* 0x000fe200000000ff */
[----:B------:R-:W-:Y:S05]  /*2f10*/  STSM.16.M88.4 [R84], R16 ;  /* 0x0000001054007844 */ /* 0x000fea0000000200 */
[----:B------:R-:W2:Y:S01]  /*2f20*/  MUFU.EX2 R41, R41 ;  /* 0x0000002900297308 */ /* 0x000ea20000000800 */
[----:B-1----:R-:W-:-:S07]  /*2f30*/  FADD R12, R36, R7 ;  /* 0x00000007240c7221 */ /* 0x002fce0000000000 */
[----:B------:R-:W1:Y:S01]  /*2f40*/  MUFU.EX2 R66, R66 ;  /* 0x0000004200427308 */ /* 0x000e620000000800 */
[----:B----4-:R-:W-:-:S07]  /*2f50*/  FADD R11, R63, R14 ;  /* 0x0000000e3f0b7221 */ /* 0x010fce0000000000 */
[----:B------:R-:W4:Y:S01]  /*2f60*/  MUFU.EX2 R40, R40 ;  /* 0x0000002800287308 */ /* 0x000f220000000800 */
[C---:B--2---:R-:W-:Y:S01]  /*2f70*/  FADD R7, R41.reuse, R12 ;  /* 0x0000000c29077221 */ /* 0x044fe20000000000 */
[----:B------:R-:W-:-:S06]  /*2f80*/  F2FP.F16.F32.PACK_AB R34, R41, R36 ;  /* 0x000000242922723e */ /* 0x000fcc00000000ff */
[----:B------:R-:W2:Y:S01]  /*2f90*/  MUFU.EX2 R67, R67 ;  /* 0x0000004300437308 */ /* 0x000ea20000000800 */
[----:B-1----:R-:W-:Y:S01]  /*2fa0*/  FADD R14, R66, R11 ;  /* 0x0000000b420e7221 */ /* 0x002fe20000000000 */
[----:B------:R-:W-:-:S05]  /*2fb0*/  F2FP.F16.F32.PACK_AB R11, R63, R62 ;  /* 0x0000003e3f0b723e */ /* 0x000fca00000000ff */
[----:B------:R1:W-:Y:S01]  /*2fc0*/  STSM.16.M88.4 [R85], R8 ;  /* 0x0000000855007844 */ /* 0x0003e20000000200 */
[----:B------:R-:W5:Y:S01]  /*2fd0*/  MUFU.EX2 R49, R49 ;  /* 0x0000003100317308 */ /* 0x000f620000000800 */
[----:B----4-:R-:W-:-:S07]  /*2fe0*/  FADD R12, R40, R7 ;  /* 0x00000007280c7221 */ /* 0x010fce0000000000 */
[----:B------:R-:W4:Y:S01]  /*2ff0*/  MUFU.EX2 R70, R70 ;  /* 0x0000004600467308 */ /* 0x000f220000000800 */
[C---:B--2---:R-:W-:Y:S01]  /*3000*/  FADD R13, R67.reuse, R14 ;  /* 0x0000000e430d7221 */ /* 0x044fe20000000000 */
[----:B------:R-:W-:-:S06]  /*3010*/  F2FP.F16.F32.PACK_AB R33, R67, R66 ;  /* 0x000000424321723e */ /* 0x000fcc00000000ff */
[----:B------:R-:W2:Y:S01]  /*3020*/  MUFU.EX2 R52, R52 ;  /* 0x0000003400347308 */ /* 0x000ea20000000800 */
[C---:B-----5:R-:W-:Y:S01]  /*3030*/  FADD R7, R49.reuse, R12 ;  /* 0x0000000c31077221 */ /* 0x060fe20000000000 */
[----:B------:R-:W-:-:S06]  /*3040*/  F2FP.F16.F32.PACK_AB R40, R49, R40 ;  /* 0x000000283128723e */ /* 0x000fcc00000000ff */
[----:B------:R-:W5:Y:S01]  /*3050*/  MUFU.EX2 R71, R71 ;  /* 0x0000004700477308 */ /* 0x000f620000000800 */
[----:B----4-:R-:W-:-:S07]  /*3060*/  FADD R14, R70, R13 ;  /* 0x0000000d460e7221 */ /* 0x010fce0000000000 */
[----:B------:R-:W4:Y:S01]  /*3070*/  MUFU.EX2 R57, R57 ;  /* 0x0000003900397308 */ /* 0x000f220000000800 */
[----:B--2---:R-:W-:-:S07]  /*3080*/  FADD R12, R52, R7 ;  /* 0x00000007340c7221 */ /* 0x004fce0000000000 */
[----:B------:R-:W2:Y:S01]  /*3090*/  MUFU.EX2 R74, R74 ;  /* 0x0000004a004a7308 */ /* 0x000ea20000000800 */
[C---:B-----5:R-:W-:Y:S01]  /*30a0*/  FADD R13, R71.reuse, R14 ;  /* 0x0000000e470d7221 */ /* 0x060fe20000000000 */
[----:B------:R-:W-:-:S05]  /*30b0*/  F2FP.F16.F32.PACK_AB R35, R71, R70 ;  /* 0x000000464723723e */ /* 0x000fca00000000ff */
[----:B------:R5:W-:Y:S01]  /*30c0*/  STSM.16.M88.4 [R88], R32 ;  /* 0x0000002058007844 */ /* 0x000be20000000200 */
[----:B------:R-:W1:Y:S01]  /*30d0*/  MUFU.EX2 R75, R75 ;  /* 0x0000004b004b7308 */ /* 0x000e620000000800 */
[C---:B----4-:R-:W-:Y:S01]  /*30e0*/  FADD R7, R57.reuse, R12 ;  /* 0x0000000c39077221 */ /* 0x050fe20000000000 */
[----:B------:R-:W-:-:S06]  /*30f0*/  F2FP.F16.F32.PACK_AB R42, R57, R52 ;  /* 0x00000034392a723e */ /* 0x000fcc00000000ff */
[----:B------:R-:W4:Y:S01]  /*3100*/  MUFU.EX2 R78, R78 ;  /* 0x0000004e004e7308 */ /* 0x000f220000000800 */
[----:B--2---:R-:W-:-:S07]  /*3110*/  FADD R12, R74, R13 ;  /* 0x0000000d4a0c7221 */ /* 0x004fce0000000000 */
[----:B------:R-:W2:Y:S01]  /*3120*/  MUFU.EX2 R79, R79 ;  /* 0x0000004f004f7308 */ /* 0x000ea20000000800 */
[C---:B-1----:R-:W-:Y:S01]  /*3130*/  FADD R13, R75.reuse, R12 ;  /* 0x0000000c4b0d7221 */ /* 0x042fe20000000000 */
[----:B------:R-:W-:-:S06]  /*3140*/  F2FP.F16.F32.PACK_AB R41, R75, R74 ;  /* 0x0000004a4b29723e */ /* 0x000fcc00000000ff */
[----:B------:R-:W-:Y:S01]  /*3150*/  MUFU.EX2 R56, R56 ;  /* 0x0000003800387308 */ /* 0x000fe20000000800 */
[----:B----4-:R-:W-:-:S07]  /*3160*/  FADD R8, R78, R13 ;  /* 0x0000000d4e087221 */ /* 0x010fce0000000000 */
[----:B------:R-:W1:Y:S01]  /*3170*/  MUFU.EX2 R61, R61 ;  /* 0x0000003d003d7308 */ /* 0x000e620000000800 */
[C---:B--2---:R-:W-:Y:S01]  /*3180*/  F2FP.F16.F32.PACK_AB R43, R79.reuse, R78 ;  /* 0x0000004e4f2b723e */ /* 0x044fe200000000ff */
[----:B------:R-:W-:-:S04]  /*3190*/  FADD R79, R79, R8 ;  /* 0x000000084f4f7221 */ /* 0x000fc80000000000 */
[----:B------:R5:W-:Y:S02]  /*31a0*/  STSM.16.M88.4 [R89], R40 ;  /* 0x0000002859007844 */ /* 0x000be40000000200 */
[----:B------:R-:W-:Y:S08]  /*31b0*/  MUFU.EX2 R60, R60 ;  /* 0x0000003c003c7308 */ /* 0x000ff00000000800 */
[----:B------:R-:W2:Y:S01]  /*31c0*/  MUFU.EX2 R65, R65 ;  /* 0x0000004100417308 */ /* 0x000ea20000000800 */
[----:B-1----:R-:W-:Y:S01]  /*31d0*/  F2FP.F16.F32.PACK_AB R12, R61, R56 ;  /* 0x000000383d0c723e */ /* 0x002fe200000000ff */
[----:B------:R-:W-:Y:S01]  /*31e0*/  FADD R56, R56, R7 ;  /* 0x0000000738387221 */ /* 0x000fe20000000000 */
[----:B---3--:R-:W-:-:S03]  /*31f0*/  IMAD R7, R21, 0x80, R6 ;  /* 0x0000008015077824 */ /* 0x008fc600078e0206 */
[----:B------:R-:W-:Y:S02]  /*3200*/  FADD R61, R61, R56 ;  /* 0x000000383d3d7221 */ /* 0x000fe40000000000 */
[----:B------:R-:W-:Y:S01]  /*3210*/  MUFU.EX2 R82, R82 ;  /* 0x0000005200527308 */ /* 0x000fe20000000800 */
[C---:B------:R-:W-:Y:S02]  /*3220*/  IADD3 R8, R7.reuse, 0x8, RZ ;  /* 0x0000000807087810 */ /* 0x040fe40007ffe0ff */
[----:B------:R-:W-:Y:S01]  /*3230*/  ISETP.LT.AND P1, PT, R7, UR9, !P0 ;  /* 0x0000000907007c0c */ /* 0x000fe2000c721270 */
[----:B------:R-:W-:Y:S01]  /*3240*/  IMAD.MOV.U32 R7, RZ, RZ, RZ ;  /* 0x000000ffff077224 */ /* 0x000fe200078e00ff */
[----:B------:R-:W-:-:S03]  /*3250*/  ISETP.LT.AND P0, PT, R8, UR9, !P0 ;  /* 0x0000000908007c0c */ /* 0x000fc6000c701270 */
[----:B------:R-:W1:Y:S01]  /*3260*/  MUFU.EX2 R83, R83 ;  /* 0x0000005300537308 */ /* 0x000e620000000800 */
[----:B--2---:R-:W-:Y:S01]  /*3270*/  F2FP.F16.F32.PACK_AB R14, R65, R60 ;  /* 0x0000003c410e723e */ /* 0x004fe200000000ff */
[----:B------:R-:W-:-:S04]  /*3280*/  FADD R60, R60, R61 ;  /* 0x0000003d3c3c7221 */ /* 0x000fc80000000000 */
[----:B------:R-:W-:Y:S02]  /*3290*/  FADD R9, R65, R60 ;  /* 0x0000003c41097221 */ /* 0x000fe40000000000 */
[----:B------:R-:W-:Y:S08]  /*32a0*/  MUFU.EX2 R86, R86 ;  /* 0x0000005600567308 */ /* 0x000ff00000000800 */
[----:B------:R-:W2:Y:S01]  /*32b0*/  MUFU.EX2 R87, R87 ;  /* 0x0000005700577308 */ /* 0x000ea20000000800 */
[----:B-1----:R-:W-:Y:S01]  /*32c0*/  F2FP.F16.F32.PACK_AB R13, R83, R82 ;  /* 0x00000052530d723e */ /* 0x002fe200000000ff */
[----:B------:R-:W-:-:S04]  /*32d0*/  FADD R82, R82, R79 ;  /* 0x0000004f52527221 */ /* 0x000fc80000000000 */
[----:B------:R-:W-:Y:S01]  /*32e0*/  FADD R83, R83, R82 ;  /* 0x0000005253537221 */ /* 0x000fe20000000000 */
[----:B--2---:R-:W-:-:S03]  /*32f0*/  F2FP.F16.F32.PACK_AB R15, R87, R86 ;  /* 0x00000056570f723e */ /* 0x004fc600000000ff */
[----:B------:R-:W-:Y:S02]  /*3300*/  FADD R86, R86, R83 ;  /* 0x0000005356567221 */ /* 0x000fe40000000000 */
[----:B------:R5:W-:Y:S02]  /*3310*/  STSM.16.M88.4 [R90], R12 ;  /* 0x0000000c5a007844 */ /* 0x000be40000000200 */
[----:B------:R-:W-:Y:S01]  /*3320*/  FADD R11, R87, R86 ;  /* 0x00000056570b7221 */ /* 0x000fe20000000000 */
[----:B------:R1:W-:Y:S06]  /*3330*/  MEMBAR.ALL.CTA ;  /* 0x0000000000007992 */ /* 0x0003ec0000008000 */
[----:B-1----:R-:W1:Y:S02]  /*3340*/  FENCE.VIEW.ASYNC.S ;  /* 0x00000000000073c6 */ /* 0x002e640000000000 */
[----:B-1----:R-:W-:Y:S01]  /*3350*/  NOP ;  /* 0x0000000000007918 */ /* 0x002fe20000000000 */
[----:B------:R-:W-:Y:S05]  /*3360*/  @!P2 BRA `(.L_x_13) ;  /* 0x0000002000a8a947 */ /* 0x000fea0003800000 */
[----:B-----5:R-:W-:Y:S01]  /*3370*/  IMAD.MOV.U32 R12, RZ, RZ, R3 ;  /* 0x000000ffff0c7224 */ /* 0x020fe200078e0003 */
[----:B------:R-:W-:Y:S01]  /*3380*/  UIADD3 UR9, -UR7, URZ, URZ ;  /* 0x0000003f07097290 */ /* 0x000fe2000fffe13f */
[----:B------:R-:W-:Y:S01]  /*3390*/  IMAD.MOV.U32 R13, RZ, RZ, R2 ;  /* 0x000000ffff0d7224 */ /* 0x000fe200078e0002 */
[----:B------:R-:W-:Y:S01]  /*33a0*/  UPLOP3.LUT UP0, UPT, UPT, UPT, UPT, 0x40, 0x0 ;  /* 0x000000000000789c */ /* 0x000fe20003f0e870 */
[----:B------:R-:W-:Y:S01]  /*33b0*/  IMAD.MOV.U32 R10, RZ, RZ, RZ ;  /* 0x000000ffff0a7224 */ /* 0x000fe200078e00ff */
[----:B------:R-:W-:-:S09]  /*33c0*/  ULDC UR8, c[0x0][0x480] ;  /* 0x0001200000087ab9 */ /* 0x000fd20000000800 */
.L_x_18:
[----:B-1----:R-:W1:Y:S01]  /*33d0*/  S2UR UR6, SR_CgaCtaId ;  /* 0x00000000000679c3 */ /* 0x002e620000008800 */
[----:B------:R-:W-:Y:S01]  /*33e0*/  UMOV UR4, 0x400 ;  /* 0x0000040000047882 */ /* 0x000fe20000000000 */
[----:B------:R-:W-:Y:S01]  /*33f0*/  LOP3.LUT R7, R10, 0x1, RZ, 0x3c, !PT ;  /* 0x000000010a077812 */ /* 0x000fe200078e3cff */
[----:B------:R-:W2:Y:S04]  /*3400*/  S2R R8, SR_TID.X ;  /* 0x0000000000087919 */ /* 0x000ea80000002100 */
[----:B------:R-:W-:Y:S01]  /*3410*/  IMAD.U32 R2, R7, -0x80000000, RZ ;  /* 0x8000000007027824 */ /* 0x000fe200078e00ff */
[----:B-1----:R-:W-:-:S04]  /*3420*/  ULEA UR4, UR6, UR4, 0x18 ;  /* 0x0000000406047291 */ /* 0x002fc8000f8ec03f */
[----:B------:R-:W-:Y:S02]  /*3430*/  ULEA UR6, UR5, UR4, 0xd ;  /* 0x0000000405067291 */ /* 0x000fe4000f8e683f */
[----:B------:R-:W-:Y:S02]  /*3440*/  UIADD3 UR10, UR4, 0x10400, URZ ;  /* 0x00010400040a7890 */ /* 0x000fe4000fffe03f */
[----:B------:R-:W-:Y:S01]  /*3450*/  UIADD3 UR11, UR6, 0x8400, URZ ;  /* 0x00008400060b7890 */ /* 0x000fe2000fffe03f */
[----:B------:R-:W1:Y:S01]  /*3460*/  SYNCS.PHASECHK.TRANS64.TRYWAIT P2, [UR4+0x10], R2 ;  /* 0x00001002ff0075a7 */ /* 0x000e620008040144 */
[----:B------:R-:W-:Y:S01]  /*3470*/  USHF.R.U32.HI UR10, URZ, 0x4, UR10 ;  /* 0x000000043f0a7899 */ /* 0x000fe2000801160a */
[----:B--2---:R-:W-:Y:S01]  /*3480*/  LEA.HI R14, R8, 0x1, RZ, 0x19 ;  /* 0x00000001080e7811 */ /* 0x004fe200078fc8ff */
[----:B------:R-:W-:Y:S02]  /*3490*/  USHF.R.U32.HI UR11, URZ, 0x4, UR11 ;  /* 0x000000043f0b7899 */ /* 0x000fe4000801160b */
[----:B------:R-:W-:-:S02]  /*34a0*/  ULOP3.LUT UR10, UR10, 0x3fc0, URZ, 0xc0, !UPT ;  /* 0x00003fc00a0a7892 */ /* 0x000fc4000f8ec03f */
[----:B------:R-:W-:Y:S02]  /*34b0*/  ULOP3.LUT UR11, UR11, 0x3fc0, URZ, 0xc0, !UPT ;  /* 0x00003fc00b0b7892 */ /* 0x000fe4000f8ec03f */
[----:B------:R-:W-:Y:S02]  /*34c0*/  ULOP3.LUT UR10, UR10, 0x10000, URZ, 0xfc, !UPT ;  /* 0x000100000a0a7892 */ /* 0x000fe4000f8efc3f */
[----:B------:R-:W-:Y:S01]  /*34d0*/  ULOP3.LUT UR11, UR11, 0x10000, URZ, 0xfc, !UPT ;  /* 0x000100000b0b7892 */ /* 0x000fe2000f8efc3f */
[----:B-1----:R-:W-:Y:S11]  /*34e0*/  @P2 BRA `(.L_x_14) ;  /* 0x00000000000c2947 */ /* 0x002ff60003800000 */
[----:B------:R-:W-:-:S04]  /*34f0*/  SHF.L.U32 R2, R7, 0x1f, RZ ;  /* 0x0000001f07027819 */ /* 0x000fc800000006ff */
[----:B------:R-:W1:Y:S02]  /*3500*/  SYNCS.PHASECHK.TRANS64.TRYWAIT P2, [UR4+0x10], R2 ;  /* 0x00001002ff0075a7 */ /* 0x000e640008040144 */
[----:B-1----:R-:W-:Y:S05]  /*3510*/  @!P2 BRA `(.L_x_15) ;  /* 0x000000340080a947 */ /* 0x002fea0003800000 */
.L_x_14:
[----:B------:R2:W-:Y:S01]  /*3520*/  BAR.SYNC.DEFER_BLOCKING R14, 0x100 ;  /* 0x0004000e0000751d */ /* 0x0005e20000010000 */
[----:B------:R-:W-:-:S05]  /*3530*/  IMAD.U32 R2, R10, -0x80000000, RZ ;  /* 0x800000000a027824 */ /* 0x000fca00078e00ff */
[----:B------:R-:W-:Y:S01]  /*3540*/  UMOV UR14, UR10 ;  /* 0x0000000a000e7c82 */ /* 0x000fe20008000000 */
[----:B------:R-:W-:Y:S01]  /*3550*/  UMOV UR15, 0x40000040 ;  /* 0x40000040000f7882 */ /* 0x000fe20000000000 */
[----:B------:R-:W-:Y:S01]  /*3560*/  UMOV UR12, UR11 ;  /* 0x0000000b000c7c82 */ /* 0x000fe20008000000 */
[----:B------:R-:W-:Y:S01]  /*3570*/  UMOV UR13, 0x40000040 ;  /* 0x40000040000d7882 */ /* 0x000fe20000000000 */
[----:B------:R-:W-:-:S06]  /*3580*/  WARPGROUP.ARRIVE ;  /* 0x00000000000079c5 */ /* 0x000fcc0000000000 */
[----:B------:R-:W-:Y:S01]  /*3590*/  HGMMA.64x128x16.F32 R88, gdesc[UR12], RZ, !UPT ;  /* 0x01e000000c5879f0 */ /* 0x000fe2000c7008ff */
[----:B------:R-:W-:Y:S02]  /*35a0*/  ULOP3.LUT UR14, UR10, 0x2, URZ, 0xfc, !UPT ;  /* 0x000000020a0e7892 */ /* 0x000fe4000f8efc3f */
[----:B------:R-:W-:Y:S01]  /*35b0*/  ULOP3.LUT UR12, UR11, 0x2, URZ, 0xfc, !UPT ;  /* 0x000000020b0c7892 */ /* 0x000fe2000f8efc3f */
[----:B------:R-:W-:Y:S01]  /*35c0*/  UMOV UR15, 0x40000040 ;  /* 0x40000040000f7882 */ /* 0x000fe20000000000 */
[----:B------:R-:W-:-:S07]  /*35d0*/  UMOV UR13, 0x40000040 ;  /* 0x40000040000d7882 */ /* 0x000fce0000000000 */
[----:B------:R-:W-:Y:S01]  /*35e0*/  HGMMA.64x128x16.F32 R88, gdesc[UR12], R88 ;  /* 0x01e000000c5879f0 */ /* 0x000fe20008700858 */
        /* <DEDUP_REMOVED lines=30> */
[----:B------:R-:W3:Y:S02]  /*37d0*/  SYNCS.PHASECHK.TRANS64.TRYWAIT P2, [UR4+0x20], R2 ;  /* 0x00002002ff0075a7 */ /* 0x000ee40008040144 */
[----:B--23--:R-:W-:Y:S05]  /*37e0*/  @P2 BRA `(.L_x_16) ;  /* 0x0000000000082947 */ /* 0x00cfea0003800000 */
[----:B------:R-:W2:Y:S02]  /*37f0*/  SYNCS.PHASECHK.TRANS64.TRYWAIT P2, [UR4+0x20], R2 ;  /* 0x00002002ff0075a7 */ /* 0x000ea40008040144 */
[----:B--2---:R-:W-:Y:S05]  /*3800*/  @!P2 BRA `(.L_x_17) ;  /* 0x0000003000e0a947 */ /* 0x004fea0003800000 */
.L_x_16:
[----:B------:R-:W-:Y:S01]  /*3810*/  UIADD3 UR10, UR6, 0x18400, URZ ;  /* 0x00018400060a7890 */ /* 0x000fe2000fffe03f */
[----:B------:R-:W-:Y:S01]  /*3820*/  WARPGROUP.ARRIVE ;  /* 0x00000000000079c5 */ /* 0x000fe20000000000 */
[----:B------:R-:W-:Y:S01]  /*3830*/  UIADD3 UR12, UR4, 0x400, URZ ;  /* 0x00000400040c7890 */ /* 0x000fe2000fffe03f */
[----:B------:R-:W-:Y:S01]  /*3840*/  SHF.R.U32.HI R2, RZ, 0x7, R8 ;  /* 0x00000007ff027819 */ /* 0x000fe20000011608 */
[----:B------:R-:W-:Y:S01]  /*3850*/  USHF.R.U32.HI UR11, URZ, 0x4, UR10 ;  /* 0x000000043f0b7899 */ /* 0x000fe2000801160a */
[----:B------:R-:W-:Y:S01]  /*3860*/  VIADD R22, R4, 0x18440 ;  /* 0x0001844004167836 */ /* 0x000fe20000000000 */
[----:B------:R-:W-:Y:S01]  /*3870*/  USHF.R.U32.HI UR10, URZ, 0x4, UR12 ;  /* 0x000000043f0a7899 */ /* 0x000fe2000801160c */
[----:B------:R-:W-:Y:S01]  /*3880*/  IADD3 R2, -R2, 0x4, RZ ;  /* 0x0000000402027810 */ /* 0x000fe20007ffe1ff */
[----:B------:R-:W-:Y:S01]  /*3890*/  ULOP3.LUT UR11, UR11, 0x3fc0, URZ, 0xc0, !UPT ;  /* 0x00003fc00b0b7892 */ /* 0x000fe2000f8ec03f */
[C---:B------:R-:W-:Y:S01]  /*38a0*/  VIADD R18, R4.reuse, 0x18420 ;  /* 0x0001842004127836 */ /* 0x040fe20000000000 */
[----:B------:R-:W-:Y:S01]  /*38b0*/  ULOP3.LUT UR10, UR10, 0x3fc0, URZ, 0xc0, !UPT ;  /* 0x00003fc00a0a7892 */ /* 0x000fe2000f8ec03f */
[----:B------:R-:W-:Y:S01]  /*38c0*/  SHF.R.U32.HI R23, RZ, 0x3, R22 ;  /* 0x00000003ff177819 */ /* 0x000fe20000011616 */
[----:B------:R-:W-:Y:S01]  /*38d0*/  ULOP3.LUT UR11, UR11, 0x10000, URZ, 0xfc, !UPT ;  /* 0x000100000b0b7892 */ /* 0x000fe2000f8efc3f */
[----:B------:R-:W-:Y:S01]  /*38e0*/  VIADD R152, R4, 0x18460 ;  /* 0x0001846004987836 */ /* 0x000fe20000000000 */
[----:B------:R-:W-:Y:S01]  /*38f0*/  ULOP3.LUT UR10, UR10, 0x4000000, URZ, 0xfc, !UPT ;  /* 0x040000000a0a7892 */ /* 0x000fe2000f8efc3f */
[----:B------:R-:W-:Y:S01]  /*3900*/  LOP3.LUT R22, R22, 0x70, R23, 0x78, !PT ;  /* 0x0000007016167812 */ /* 0x000fe200078e7817 */
[----:B------:R-:W-:Y:S01]  /*3910*/  UMOV UR13, 0x40000040 ;  /* 0x40000040000d7882 */ /* 0x000fe20000000000 */
[----:B------:R-:W-:Y:S01]  /*3920*/  UMOV UR15, 0x40000040 ;  /* 0x40000040000f7882 */ /* 0x000fe20000000000 */
[----:B------:R-:W-:Y:S01]  /*3930*/  IMAD.MOV.U32 R23, RZ, RZ, RZ ;  /* 0x000000ffff177224 */ /* 0x000fe200078e00ff */
[----:B------:R-:W-:Y:S01]  /*3940*/  UMOV UR12, UR11 ;  /* 0x0000000b000c7c82 */ /* 0x000fe20008000000 */
[----:B------:R-:W-:Y:S01]  /*3950*/  IADD3 R154, P4, R22, 0x4000, RZ ;  /* 0x00004000169a7810 */ /* 0x000fe20007f9e0ff */
[----:B------:R-:W-:Y:S01]  /*3960*/  UMOV UR14, UR10 ;  /* 0x0000000a000e7c82 */ /* 0x000fe20008000000 */
[----:B------:R-:W-:Y:S01]  /*3970*/  SHF.R.U32.HI R153, RZ, 0x3, R152 ;  /* 0x00000003ff997819 */ /* 0x000fe20000011698 */
[----:B------:R-:W-:Y:S01]  /*3980*/  HGMMA.64x128x16.F32 R24, gdesc[UR12].tnspB, R24, UP0 ;  /* 0x41e000000c1879f0 */ /* 0x000fe2000bf00818 */
[----:B------:R-:W-:Y:S01]  /*3990*/  UIADD3 UR14, UR10, 0x80, URZ ;  /* 0x000000800a0e7890 */ /* 0x000fe2000fffe03f */
[----:B------:R-:W-:Y:S01]  /*39a0*/  MOV R158, R22 ;  /* 0x00000016009e7202 */ /* 0x000fe20000000f00 */
[----:B------:R-:W-:Y:S01]  /*39b0*/  ULOP3.LUT UR12, UR11, 0x2, URZ, 0xfc, !UPT ;  /* 0x000000020b0c7892 */ /* 0x000fe2000f8efc3f */
[----:B------:R-:W-:Y:S01]  /*39c0*/  LOP3.LUT R152, R152, 0x70, R153, 0x78, !PT ;  /* 0x0000007098987812 */ /* 0x000fe200078e7899 */
[----:B------:R-:W-:Y:S01]  /*39d0*/  UMOV UR15, 0x40000040 ;  /* 0x40000040000f7882 */ /* 0x000fe20000000000 */
[----:B------:R-:W-:Y:S01]  /*39e0*/  UMOV UR13, 0x40000040 ;  /* 0x40000040000d7882 */ /* 0x000fe20000000000 */
[----:B------:R-:W-:Y:S01]  /*39f0*/  IMAD.MOV.U32 R153, RZ, RZ, RZ ;  /* 0x000000ffff997224 */ /* 0x000fe200078e00ff */
[----:B------:R-:W-:Y:S01]  /*3a00*/  IADD3.X R155, RZ, RZ, RZ, P4, !PT ;  /* 0x000000ffff9b7210 */ /* 0x000fe200027fe4ff */
[----:B------:R-:W-:-:S02]  /*3a10*/  UIADD3 UR9, UR9, 0x1, URZ ;  /* 0x0000000109097890 */ /* 0x000fc4000fffe03f */
[----:B------:R-:W-:Y:S01]  /*3a20*/  UPLOP3.LUT UP0, UPT, UPT, UPT, UPT, 0x80, 0x0 ;  /* 0x000000000000789c */ /* 0x000fe20003f0f070 */
[----:B------:R-:W-:Y:S01]  /*3a30*/  MOV R20, R152 ;  /* 0x0000009800147202 */ /* 0x000fe20000000f00 */
[----:B------:R-:W-:Y:S01]  /*3a40*/  HGMMA.64x128x16.F32 R24, gdesc[UR12].tnspB, R24 ;  /* 0x41e000000c1879f0 */ /* 0x000fe20008700818 */
[----:B------:R-:W-:Y:S02]  /*3a50*/  UIADD3 UR14, UR10, 0x100, URZ ;  /* 0x000001000a0e7890 */ /* 0x000fe4000fffe03f */
[----:B------:R-:W-:Y:S01]  /*3a60*/  ULOP3.LUT UR12, UR11, 0x4, URZ, 0xfc, !UPT ;  /* 0x000000040b0c7892 */ /* 0x000fe2000f8efc3f */
[----:B------:R-:W-:Y:S01]  /*3a70*/  UMOV UR15, 0x40000040 ;  /* 0x40000040000f7882 */ /* 0x000fe20000000000 */
[----:B------:R-:W-:-:S07]  /*3a80*/  UMOV UR13, 0x40000040 ;  /* 0x40000040000d7882 */ /* 0x000fce0000000000 */
[----:B------:R-:W-:Y:S01]  /*3a90*/  HGMMA.64x128x16.F32 R24, gdesc[UR12].tnspB, R24 ;  /* 0x41e000000c1879f0 */ /* 0x000fe20008700818 */
[----:B------:R-:W-:Y:S02]  /*3aa0*/  UIADD3 UR14, UR10, 0x180, URZ ;  /* 0x000001800a0e7890 */ /* 0x000fe4000fffe03f */
[----:B------:R-:W-:Y:S01]  /*3ab0*/  ULOP3.LUT UR12, UR11, 0x6, URZ, 0xfc, !UPT ;  /* 0x000000060b0c7892 */ /* 0x000fe2000f8efc3f */
[----:B------:R-:W-:Y:S01]  /*3ac0*/  UMOV UR15, 0x40000040 ;  /* 0x40000040000f7882 */ /* 0x000fe20000000000 */
[----:B------:R-:W-:-:S07]  /*3ad0*/  UMOV UR13, 0x40000040 ;  /* 0x40000040000d7882 */ /* 0x000fce0000000000 */
[----:B------:R-:W-:Y:S01]  /*3ae0*/  HGMMA.64x128x16.F32 R24, gdesc[UR12].tnspB, R24 ;  /* 0x41e000000c1879f0 */ /* 0x000fe20008700818 */
[----:B------:R-:W-:Y:S02]  /*3af0*/  UIADD3 UR14, UR10, 0x200, URZ ;  /* 0x000002000a0e7890 */ /* 0x000fe4000fffe03f */
[----:B------:R-:W-:Y:S01]  /*3b00*/  UIADD3 UR12, UR11, 0x400, URZ ;  /* 0x000004000b0c7890 */ /* 0x000fe2000fffe03f */
        /* <DEDUP_REMOVED lines=17> */
[----:B------:R-:W-:Y:S01]  /*3c20*/  HGMMA.64x128x16.F32 R24, gdesc[UR12].tnspB, R24, gsb0 ;  /* 0x41e000000c1879f0 */ /* 0x000fe20008000818 */
[----:B------:R2:W-:Y:S06]  /*3c30*/  BAR.ARV R2, 0x100 ;  /* 0x000400020000751d */ /* 0x0005ec0000002000 */
[----:B------:R-:W-:Y:S02]  /*3c40*/  WARPGROUP.DEPBAR.LE gsb0, 0x1 ;  /* 0x00008000000079c5 */ /* 0x000fe40000010100 */
[----:B-1----:R-:W-:Y:S02]  /*3c50*/  FMNMX R3, R88, R96, !PT ;  /* 0x0000006058037209 */ /* 0x002fe40007800000 */
        /* <DEDUP_REMOVED lines=14> */
[----:B--2---:R-:W-:Y:S02]  /*3d40*/  FMNMX R2, R93, R101, !PT ;  /* 0x000000655d027209 */ /* 0x004fe40007800000 */
        /* <DEDUP_REMOVED lines=47> */
[----:B------:R-:W-:-:S03]  /*4040*/  FMNMX R17, R17, R12, !PT ;  /* 0x0000000c11117209 */ /* 0x000fc60007800000 */
[----:B------:R-:W1:Y:S04]  /*4050*/  SHFL.BFLY PT, R3, R14, 0x2, 0x1f ;  /* 0x0c401f000e037f89 */ /* 0x000e6800000e0000 */
[----:B------:R-:W2:Y:S01]  /*4060*/  SHFL.BFLY PT, R2, R17, 0x2, 0x1f ;  /* 0x0c401f0011027f89 */ /* 0x000ea200000e0000 */
[----:B-1----:R-:W-:Y:S02]  /*4070*/  FMNMX R10, R14, R3, !PT ;  /* 0x000000030e0a7209 */ /* 0x002fe40007800000 */
[----:B------:R-:W-:Y:S02]  /*4080*/  MOV R14, R154 ;  /* 0x0000009a000e7202 */ /* 0x000fe40000000f00 */
[----:B--2---:R-:W-:Y:S01]  /*4090*/  FMNMX R15, R17, R2, !PT ;  /* 0x00000002110f7209 */ /* 0x004fe20007800000 */
[----:B------:R-:W1:Y:S01]  /*40a0*/  SHFL.BFLY PT, R3, R10, 0x1, 0x1f ;  /* 0x0c201f000a037f89 */ /* 0x000e6200000e0000 */
[----:B------:R-:W-:-:S03]  /*40b0*/  IMAD.MOV.U32 R17, RZ, RZ, RZ ;  /* 0x000000ffff117224 */ /* 0x000fc600078e00ff */
[----:B------:R-:W2:Y:S01]  /*40c0*/  SHFL.BFLY PT, R16, R15, 0x1, 0x1f ;  /* 0x0c201f000f107f89 */ /* 0x000ea200000e0000 */
[----:B-1----:R-:W-:Y:S02]  /*40d0*/  FMNMX R2, R10, R3, !PT ;  /* 0x000000030a027209 */ /* 0x002fe40007800000 */
[----:B--2---:R-:W-:Y:S02]  /*40e0*/  FMNMX R3, R15, R16, !PT ;  /* 0x000000100f037209 */ /* 0x004fe40007800000 */
[C---:B------:R-:W-:Y:S02]  /*40f0*/  FSETP.NEU.AND P2, PT, R2.reuse, -INF , PT ;  /* 0xff8000000200780b */ /* 0x040fe40003f4d000 */
[C---:B------:R-:W-:Y:S02]  /*4100*/  FSETP.NEU.AND P3, PT, R3.reuse, -INF , PT ;  /* 0xff8000000300780b */ /* 0x040fe40003f6d000 */
[----:B------:R-:W-:Y:S02]  /*4110*/  FSEL R16, R2, RZ, P2 ;  /* 0x000000ff02107208 */ /* 0x000fe40001000000 */
[----:B------:R-:W-:-:S02]  /*4120*/  FSEL R19, R3, RZ, P3 ;  /* 0x000000ff03137208 */ /* 0x000fc40001800000 */
[----:B------:R-:W-:Y:S01]  /*4130*/  LOP3.LUT P2, RZ, R8, 0x1f, RZ, 0xc0, !PT ;  /* 0x0000001f08ff7812 */ /* 0x000fe2000784c0ff */
[C---:B------:R-:W-:Y:S01]  /*4140*/  FADD R13, -R16.reuse, R13 ;  /* 0x0000000d100d7221 */ /* 0x040fe20000000100 */
[----:B------:R-:W-:Y:S01]  /*4150*/  FMUL R16, R16, UR8 ;  /* 0x0000000810107c20 */ /* 0x000fe20008400000 */
[----:B------:R-:W-:Y:S02]  /*4160*/  FADD R10, -R19, R12 ;  /* 0x0000000c130a7221 */ /* 0x000fe40000000100 */
[----:B------:R-:W-:Y:S01]  /*4170*/  FMUL R13, R13, UR8 ;  /* 0x000000080d0d7c20 */ /* 0x000fe20008400000 */
[--C-:B------:R-:W-:Y:S01]  /*4180*/  FFMA R88, R88, UR8, -R16.reuse ;  /* 0x0000000858587c23 */ /* 0x100fe20008000810 */
[----:B------:R-:W-:Y:S01]  /*4190*/  FMUL R10, R10, UR8 ;  /* 0x000000080a0a7c20 */ /* 0x000fe20008400000 */
[--C-:B------:R-:W-:Y:S01]  /*41a0*/  FFMA R89, R89, UR8, -R16.reuse ;  /* 0x0000000859597c23 */ /* 0x100fe20008000810 */
[--C-:B------:R-:W-:Y:S01]  /*41b0*/  FFMA R92, R92, UR8, -R16.reuse ;  /* 0x000000085c5c7c23 */ /* 0x100fe20008000810 */
[--C-:B------:R-:W-:Y:S01]  /*41c0*/  FFMA R93, R93, UR8, -R16.reuse ;  /* 0x000000085d5d7c23 */ /* 0x100fe20008000810 */
[----:B------:R1:W-:Y:S01]  /*41d0*/  MUFU.EX2 R15, R10 ;  /* 0x0000000a000f7308 */ /* 0x0003e20000000800 */
[--C-:B------:R-:W-:Y:S01]  /*41e0*/  FFMA R96, R96, UR8, -R16.reuse ;  /* 0x0000000860607c23 */ /* 0x100fe20008000810 */
[--C-:B------:R-:W-:Y:S01]  /*41f0*/  FFMA R97, R97, UR8, -R16.reuse ;  /* 0x0000000861617c23 */ /* 0x100fe20008000810 */
[--C-:B------:R-:W-:Y:S01]  /*4200*/  FFMA R100, R100, UR8, -R16.reuse ;  /* 0x0000000864647c23 */ /* 0x100fe20008000810 */
[--C-:B------:R-:W-:Y:S01]  /*4210*/  FFMA R101, R101, UR8, -R16.reuse ;  /* 0x0000000865657c23 */ /* 0x100fe20008000810 */
[--C-:B------:R-:W-:Y:S01]  /*4220*/  FFMA R104, R104, UR8, -R16.reuse ;  /* 0x0000000868687c23 */ /* 0x100fe20008000810 */
[--C-:B------:R-:W-:Y:S01]  /*4230*/  FFMA R105, R105, UR8, -R16.reuse ;  /* 0x0000000869697c23 */ /* 0x100fe20008000810 */
[--C-:B------:R-:W-:Y:S01]  /*4240*/  FFMA R108, R108, UR8, -R16.reuse ;  /* 0x000000086c6c7c23 */ /* 0x100fe20008000810 */
[--C-:B------:R-:W-:Y:S01]  /*4250*/  FFMA R109, R109, UR8, -R16.reuse ;  /* 0x000000086d6d7c23 */ /* 0x100fe20008000810 */
[----:B-1----:R-:W-:Y:S01]  /*4260*/  FMUL R10, R19, UR8 ;  /* 0x00000008130a7c20 */ /* 0x002fe20008400000 */
[--C-:B------:R-:W-:Y:S01]  /*4270*/  FFMA R112, R112, UR8, -R16.reuse ;  /* 0x0000000870707c23 */ /* 0x100fe20008000810 */
[--C-:B------:R-:W-:Y:S01]  /*4280*/  FFMA R113, R113, UR8, -R16.reuse ;  /* 0x0000000871717c23 */ /* 0x100fe20008000810 */
[----:B------:R-:W-:Y:S01]  /*4290*/  FFMA R116, R116, UR8, -R16 ;  /* 0x0000000874747c23 */ /* 0x000fe20008000810 */
[----:B------:R-:W-:Y:S01]  /*42a0*/  FFMA R90, R90, UR8, -R10 ;  /* 0x000000085a5a7c23 */ /* 0x000fe2000800080a */
        /* <DEDUP_REMOVED lines=16> */
[----:B------:R-:W-:Y:S01]  /*43b0*/  FFMA R149, R149, UR8, -R16 ;  /* 0x0000000895957c23 */ /* 0x000fe20008000810 */
[----:B------:R-:W-:Y:S01]  /*43c0*/  SHF.R.U32.HI R16, RZ, 0x3, R5 ;  /* 0x00000003ff107819 */ /* 0x000fe20000011605 */
[--C-:B------:R-:W-:Y:S01]  /*43d0*/  FFMA R91, R91, UR8, -R10.reuse ;  /* 0x000000085b5b7c23 */ /* 0x100fe2000800080a */
[----:B------:R-:W-:Y:S01]  /*43e0*/  MUFU.EX2 R13, R13 ;  /* 0x0000000d000d7308 */ /* 0x000fe20000000800 */
[----:B------:R-:W-:Y:S01]  /*43f0*/  FFMA R94, R94, UR8, -R10 ;  /* 0x000000085e5e7c23 */ /* 0x000fe2000800080a */
[----:B------:R-:W-:Y:S01]  /*4400*/  LOP3.LUT R16, R5, 0x70, R16, 0x78, !PT ;  /* 0x0000007005107812 */ /* 0x000fe200078e7810 */
[----:B------:R-:W-:Y:S01]  /*4410*/  FFMA R95, R95, UR8, -R10 ;  /* 0x000000085f5f7c23 */ /* 0x000fe2000800080a */
[----:B------:R-:W-:-:S02]  /*4420*/  @!P2 IMAD.MOV.U32 R8, RZ, RZ, 0x1 ;  /* 0x00000001ff08a424 */ /* 0x000fc400078e00ff */
[--C-:B------:R-:W-:Y:S01]  /*4430*/  FFMA R98, R98, UR8, -R10.reuse ;  /* 0x0000000862627c23 */ /* 0x100fe2000800080a */
[----:B------:R-:W-:Y:S01]  /*4440*/  MOV R156, R16 ;  /* 0x00000010009c7202 */ /* 0x000fe20000000f00 */
[--C-:B------:R-:W-:Y:S01]  /*4450*/  FFMA R99, R99, UR8, -R10.reuse ;  /* 0x0000000863637c23 */ /* 0x100fe2000800080a */
[----:B------:R-:W1:Y:S01]  /*4460*/  MUFU.EX2 R88, R88 ;  /* 0x0000005800587308 */ /* 0x000e620000000800 */
[----:B------:R-:W-:Y:S01]  /*4470*/  IADD3 R16, P3, R16, 0x4000, RZ ;  /* 0x0000400010107810 */ /* 0x000fe20007f7e0ff */
[----:B------:R2:W-:Y:S01]  /*4480*/  @!P2 SYNCS.ARRIVE.TRANS64.ART0 RZ, [UR4+0x18], R8 ;  /* 0x00001808ffffa9a7 */ /* 0x0005e20008500004 */
[----:B------:R-:W-:Y:S02]  /*4490*/  WARPGROUP.DEPBAR.LE gsb0, 0x0 ;  /* 0x00008000000079c5 */ /* 0x000fe40000010000 */
[--C-:B------:R-:W-:Y:S01]  /*44a0*/  FFMA R102, R102, UR8, -R10.reuse ;  /* 0x0000000866667c23 */ /* 0x100fe2000800080a */
[----:B------:R-:W-:Y:S02]  /*44b0*/  IMAD.X R17, RZ, RZ, RZ, P3 ;  /* 0x000000ffff117224 */ /* 0x000fe400018e06ff */
[--C-:B------:R-:W-:Y:S01]  /*44c0*/  FFMA R103, R103, UR8, -R10.reuse ;  /* 0x0000000867677c23 */ /* 0x100fe2000800080a */
[----:B------:R-:W3:Y:S01]  /*44d0*/  MUFU.EX2 R90, R90 ;  /* 0x0000005a005a7308 */ /* 0x000ee20000000800 */
[--C-:B------:R-:W-:Y:S01]  /*44e0*/  FFMA R106, R106, UR8, -R10.reuse ;  /* 0x000000086a6a7c23 */ /* 0x100fe2000800080a */
[----:B--2---:R-:W-:Y:S01]  /*44f0*/  @!P2 IMAD.MOV.U32 R8, RZ, RZ, 0x1 ;  /* 0x00000001ff08a424 */ /* 0x004fe200078e00ff */
[----:B------:R-:W-:Y:S01]  /*4500*/  MOV R22, R16 ;  /* 0x0000001000167202 */ /* 0x000fe20000000f00 */
[----:B------:R-:W-:Y:S01]  /*4510*/  FFMA R107, R107, UR8, -R10 ;  /* 0x000000086b6b7c23 */ /* 0x000fe2000800080a */
[----:B------:R-:W-:Y:S01]  /*4520*/  SHF.R.U32.HI R19, RZ, 0x3, R18 ;  /* 0x00000003ff137819 */ /* 0x000fe20000011612 */
[----:B------:R1:W-:Y:S01]  /*4530*/  @!P2 SYNCS.ARRIVE.TRANS64.ART0 RZ, [UR4+0x28], R8 ;  /* 0x00002808ffffa9a7 */ /* 0x0003e20008500004 */
[--C-:B------:R-:W-:Y:S01]  /*4540*/  FFMA R110, R110, UR8, -R10.reuse ;  /* 0x000000086e6e7c23 */ /* 0x100fe2000800080a */
[----:B------:R-:W2:Y:S01]  /*4550*/  MUFU.EX2 R89, R89 ;  /* 0x0000005900597308 */ /* 0x000ea20000000800 */
[----:B------:R-:W-:Y:S01]  /*4560*/  LOP3.LUT R18, R18, 0x70, R19, 0x78, !PT ;  /* 0x0000007012127812 */ /* 0x000fe200078e7813 */
[--C-:B------:R-:W-:Y:S01]  /*4570*/  FFMA R111, R111, UR8, -R10.reuse ;  /* 0x000000086f6f7c23 */ /* 0x100fe2000800080a */
[----:B------:R-:W-:Y:S01]  /*4580*/  MOV R19, RZ ;  /* 0x000000ff00137202 */ /* 0x000fe20000000f00 */
[--C-:B------:R-:W-:Y:S01]  /*4590*/  FFMA R114, R114, UR8, -R10.reuse ;  /* 0x0000000872727c23 */ /* 0x100fe2000800080a */
[----:B------:R-:W-:Y:S01]  /*45a0*/  FFMA R115, R115, UR8, -R10 ;  /* 0x0000000873737c23 */ /* 0x000fe2000800080a */
[----:B-1----:R-:W-:Y:S01]  /*45b0*/  FFMA R8, R13, R9, R88 ;  /* 0x000000090d087223 */ /* 0x002fe20000000058 */
[----:B------:R-:W-:Y:S01]  /*45c0*/  MOV R157, R18 ;  /* 0x00000012009d7202 */ /* 0x000fe20000000f00 */
[----:B------:R-:W1:Y:S01]  /*45d0*/  MUFU.EX2 R91, R91 ;  /* 0x0000005b005b7308 */ /* 0x000e620000000800 */
[----:B---3--:R-:W-:Y:S01]  /*45e0*/  FFMA R16, R15, R11, R90 ;  /* 0x0000000b0f107223 */ /* 0x008fe2000000005a */
[----:B------:R-:W-:Y:S01]  /*45f0*/  IADD3 R18, P3, R18, 0x4000, RZ ;  /* 0x0000400012127810 */ /* 0x000fe20007f7e0ff */
[--C-:B------:R-:W-:Y:S01]  /*4600*/  FFMA R118, R118, UR8, -R10.reuse ;  /* 0x0000000876767c23 */ /* 0x100fe2000800080a */
[--C-:B------:R-:W-:Y:S01]  /*4610*/  FFMA R119, R119, UR8, -R10.reuse ;  /* 0x0000000877777c23 */ /* 0x100fe2000800080a */
[--C-:B------:R-:W-:Y:S01]  /*4620*/  FFMA R122, R122, UR8, -R10.reuse ;  /* 0x000000087a7a7c23 */ /* 0x100fe2000800080a */
[----:B------:R-:W-:Y:S01]  /*4630*/  FFMA R123, R123, UR8, -R10 ;  /* 0x000000087b7b7c23 */ /* 0x000fe2000800080a */
[----:B------:R-:W-:Y:S01]  /*4640*/  IMAD.X R19, RZ, RZ, RZ, P3 ;  /* 0x000000ffff137224 */ /* 0x000fe200018e06ff */
[----:B------:R-:W3:Y:S01]  /*4650*/  MUFU.EX2 R92, R92 ;  /* 0x0000005c005c7308 */ /* 0x000ee20000000800 */
[----:B--2---:R-:W-:Y:S01]  /*4660*/  FADD R9, R89, R8 ;  /* 0x0000000859097221 */ /* 0x004fe20000000000 */
[--C-:B------:R-:W-:Y:S01]  /*4670*/  FFMA R126, R126, UR8, -R10.reuse ;  /* 0x000000087e7e7c23 */ /* 0x100fe2000800080a */
[--C-:B------:R-:W-:Y:S01]  /*4680*/  FFMA R151, R151, UR8, -R10.reuse ;  /* 0x0000000897977c23 */ /* 0x100fe2000800080a */
[----:B------:R-:W-:Y:S01]  /*4690*/  MOV R12, R18 ;  /* 0x00000012000c7202 */ /* 0x000fe20000000f00 */
[--C-:B------:R-:W-:Y:S01]  /*46a0*/  FFMA R150, R150, UR8, -R10.reuse ;  /* 0x0000000896967c23 */ /* 0x100fe2000800080a */
[--C-:B------:R-:W-:Y:S01]  /*46b0*/  FFMA R127, R127, UR8, -R10.reuse ;  /* 0x000000087f7f7c23 */ /* 0x100fe2000800080a */
[----:B------:R-:W-:Y:S01]  /*46c0*/  FFMA R147, R147, UR8, -R10 ;  /* 0x0000000893937c23 */ /* 0x000fe2000800080a */
[----:B------:R-:W2:Y:S01]  /*46d0*/  MUFU.EX2 R94, R94 ;  /* 0x0000005e005e7308 */ /* 0x000ea20000000800 */
[----:B-1----:R-:W-:Y:S01]  /*46e0*/  FADD R11, R91, R16 ;  /* 0x000000105b0b7221 */ /* 0x002fe20000000000 */
[--C-:B------:R-:W-:Y:S01]  /*46f0*/  FFMA R146, R146, UR8, -R10.reuse ;  /* 0x0000000892927c23 */ /* 0x100fe2000800080a */
[--C-:B------:R-:W-:Y:S01]  /*4700*/  FFMA R130, R130, UR8, -R10.reuse ;  /* 0x0000000882827c23 */ /* 0x100fe2000800080a */
[--C-:B------:R-:W-:Y:S01]  /*4710*/  FFMA R143, R143, UR8, -R10.reuse ;  /* 0x000000088f8f7c23 */ /* 0x100fe2000800080a */
[--C-:B------:R-:W-:Y:S01]  /*4720*/  FFMA R142, R142, UR8, -R10.reuse ;  /* 0x000000088e8e7c23 */ /* 0x100fe2000800080a */
[--C-:B------:R-:W-:Y:S01]  /*4730*/  FFMA R131, R131, UR8, -R10.reuse ;  /* 0x0000000883837c23 */ /* 0x100fe2000800080a */
[--C-:B------:R-:W-:Y:S01]  /*4740*/  FFMA R139, R139, UR8, -R10.reuse ;  /* 0x000000088b8b7c23 */ /* 0x100fe2000800080a */
[----:B------:R-:W1:Y:S01]  /*4750*/  MUFU.EX2 R93, R93 ;  /* 0x0000005d005d7308 */ /* 0x000e620000000800 */
[----:B---3--:R-:W-:Y:S01]  /*4760*/  FADD R8, R92, R9 ;  /* 0x000000095c087221 */ /* 0x008fe20000000000 */
[--C-:B------:R-:W-:Y:S01]  /*4770*/  FFMA R138, R138, UR8, -R10.reuse ;  /* 0x000000088a8a7c23 */ /* 0x100fe2000800080a */
[--C-:B------:R-:W-:Y:S01]  /*4780*/  FFMA R134, R134, UR8, -R10.reuse ;  /* 0x0000000886867c23 */ /* 0x100fe2000800080a */
[----:B------:R-:W-:Y:S01]  /*4790*/  FFMA R135, R135, UR8, -R10 ;  /* 0x0000000887877c23 */ /* 0x000fe2000800080a */
[----:B------:R-:W-:Y:S01]  /*47a0*/  IADD3 R152, P3, R152, 0x4000, RZ ;  /* 0x0000400098987810 */ /* 0x000fe20007f7e0ff */
[----:B------:R-:W-:Y:S01]  /*47b0*/  FMUL R85, R85, R13 ;  /* 0x0000000d55557220 */ /* 0x000fe20000400000 */
[----:B------:R-:W-:Y:S01]  /*47c0*/  ISETP.NE.AND P2, PT, RZ, UR9, PT ;  /* 0x00000009ff007c0c */ /* 0x000fe2000bf45270 */
[----:B------:R-:W3:Y:S01]  /*47d0*/  MUFU.EX2 R95, R95 ;  /* 0x0000005f005f7308 */ /* 0x000ee20000000800 */
[----:B--2---:R-:W-:Y:S01]  /*47e0*/  FADD R16, R94, R11 ;  /* 0x0000000b5e107221 */ /* 0x004fe20000000000 */
[----:B------:R-:W-:-:S02]  /*47f0*/  IMAD.X R153, RZ, RZ, RZ, P3 ;  /* 0x000000ffff997224 */ /* 0x000fc400018e06ff */
[-C--:B------:R-:W-:Y:S01]  /*4800*/  FMUL R84, R84, R13.reuse ;  /* 0x0000000d54547220 */ /* 0x080fe20000400000 */
[-C--:B------:R-:W-:Y:S01]  /*4810*/  FMUL R81, R81, R13.reuse ;  /* 0x0000000d51517220 */ /* 0x080fe20000400000 */
[-C--:B------:R-:W-:Y:S01]  /*4820*/  FMUL R80, R80, R13.reuse ;  /* 0x0000000d50507220 */ /* 0x080fe20000400000 */
[----:B------:R-:W-:Y:S01]  /*4830*/  FMUL R77, R77, R13 ;  /* 0x0000000d4d4d7220 */ /* 0x000fe20000400000 */
[----:B------:R-:W-:Y:S01]  /*4840*/  MOV R21, R152 ;  /* 0x0000009800157202 */ /* 0x000fe20000000f00 */
[----:B------:R-:W2:Y:S01]  /*4850*/  MUFU.EX2 R96, R96 ;  /* 0x0000006000607308 */ /* 0x000ea20000000800 */
[C---:B-1----:R-:W-:Y:S01]  /*4860*/  FADD R9, R93.reuse, R8 ;  /* 0x000000085d097221 */ /* 0x042fe20000000000 */
[----:B------:R-:W-:Y:S01]  /*4870*/  F2FP.F16.F32.PACK_AB R10, R93, R92 ;  /* 0x0000005c5d0a723e */ /* 0x000fe200000000ff */
[-C--:B------:R-:W-:Y:S01]  /*4880*/  FMUL R76, R76, R13.reuse ;  /* 0x0000000d4c4c7220 */ /* 0x080fe20000400000 */
[-C--:B------:R-:W-:Y:S01]  /*4890*/  FMUL R73, R73, R13.reuse ;  /* 0x0000000d49497220 */ /* 0x080fe20000400000 */
[-C--:B------:R-:W-:Y:S01]  /*48a0*/  FMUL R72, R72, R13.reuse ;  /* 0x0000000d48487220 */ /* 0x080fe20000400000 */
[-C--:B------:R-:W-:Y:S01]  /*48b0*/  FMUL R69, R69, R13.reuse ;  /* 0x0000000d45457220 */ /* 0x080fe20000400000 */
[-C--:B------:R-:W-:Y:S01]  /*48c0*/  FMUL R68, R68, R13.reuse ;  /* 0x0000000d44447220 */ /* 0x080fe20000400000 */
[----:B------:R-:W1:Y:S01]  /*48d0*/  MUFU.EX2 R98, R98 ;  /* 0x0000006200627308 */ /* 0x000e620000000800 */
[----:B---3--:R-:W-:Y:S01]  /*48e0*/  FADD R11, R95, R16 ;  /* 0x000000105f0b7221 */ /* 0x008fe20000000000 */
[-C--:B------:R-:W-:Y:S01]  /*48f0*/  FMUL R65, R65, R13.reuse ;  /* 0x0000000d41417220 */ /* 0x080fe20000400000 */
[-C--:B------:R-:W-:Y:S01]  /*4900*/  FMUL R64, R64, R13.reuse ;  /* 0x0000000d40407220 */ /* 0x080fe20000400000 */
[-C--:B------:R-:W-:Y:S01]  /*4910*/  FMUL R61, R61, R13.reuse ;  /* 0x0000000d3d3d7220 */ /* 0x080fe20000400000 */
[-C--:B------:R-:W-:Y:S01]  /*4920*/  FMUL R60, R60, R13.reuse ;  /* 0x0000000d3c3c7220 */ /* 0x080fe20000400000 */
[-C--:B------:R-:W-:Y:S01]  /*4930*/  FMUL R57, R57, R13.reuse ;  /* 0x0000000d39397220 */ /* 0x080fe20000400000 */
[-C--:B------:R-:W-:Y:S01]  /*4940*/  FMUL R56, R56, R13.reuse ;  /* 0x0000000d38387220 */ /* 0x080fe20000400000 */
[----:B------:R-:W3:Y:S01]  /*4950*/  MUFU.EX2 R97, R97 ;  /* 0x0000006100617308 */ /* 0x000ee20000000800 */
[----:B--2---:R-:W-:Y:S01]  /*4960*/  FADD R8, R96, R9 ;  /* 0x0000000960087221 */ /* 0x004fe20000000000 */
[-C--:B------:R-:W-:Y:S01]  /*4970*/  FMUL R53, R53, R13.reuse ;  /* 0x0000000d35357220 */ /* 0x080fe20000400000 */
[-C--:B------:R-:W-:Y:S01]  /*4980*/  FMUL R52, R52, R13.reuse ;  /* 0x0000000d34347220 */ /* 0x080fe20000400000 */
[-C--:B------:R-:W-:Y:S01]  /*4990*/  FMUL R49, R49, R13.reuse ;  /* 0x0000000d31317220 */ /* 0x080fe20000400000 */
[-C--:B------:R-:W-:Y:S01]  /*49a0*/  FMUL R48, R48, R13.reuse ;  /* 0x0000000d30307220 */ /* 0x080fe20000400000 */
[-C--:B------:R-:W-:Y:S01]  /*49b0*/  FMUL R45, R45, R13.reuse ;  /* 0x0000000d2d2d7220 */ /* 0x080fe20000400000 */
[-C--:B------:R-:W-:Y:S01]  /*49c0*/  FMUL R44, R44, R13.reuse ;  /* 0x0000000d2c2c7220 */ /* 0x080fe20000400000 */
[----:B------:R-:W2:Y:S01]  /*49d0*/  MUFU.EX2 R99, R99 ;  /* 0x0000006300637308 */ /* 0x000ea20000000800 */
[----:B-1----:R-:W-:Y:S01]  /*49e0*/  FADD R16, R98, R11 ;  /* 0x0000000b62107221 */ /* 0x002fe20000000000 */
[-C--:B------:R-:W-:Y:S01]  /*49f0*/  FMUL R41, R41, R13.reuse ;  /* 0x0000000d29297220 */ /* 0x080fe20000400000 */
        /* <DEDUP_REMOVED lines=10> */
[----:B------:R-:W-:Y:S01]  /*4aa0*/  FMUL R24, R24, R13 ;  /* 0x0000000d18187220 */ /* 0x000fe20000400000 */
        /* <DEDUP_REMOVED lines=28> */
[----:B------:R-:W-:Y:S01]  /*4c70*/  F2FP.F16.F32.PACK_AB R8, R89, R88 ;  /* 0x000000585908723e */ /* 0x000fe200000000ff */
        /* <DEDUP_REMOVED lines=15> */
[----:B------:R-:W-:Y:S01]  /*4d70*/  FMUL R26, R26, R15 ;  /* 0x0000000f1a1a7220 */ /* 0x000fe20000400000 */
[----:B------:R-:W-:-:S05]  /*4d80*/  IMAD.MOV.U32 R13, RZ, RZ, R2 ;  /* 0x000000ffff0d7224 */ /* 0x000fca00078e0002 */
[----:B------:R-:W3:Y:S01]  /*4d90*/  MUFU.EX2 R107, R107 ;  /* 0x0000006b006b7308 */ /* 0x000ee20000000800 */
[----:B--2---:R-:W-:-:S07]  /*4da0*/  FADD R18, R106, R11 ;  /* 0x0000000b6a127221 */ /* 0x004fce0000000000 */
[----:B------:R-:W2:Y:S01]  /*4db0*/  MUFU.EX2 R108, R108 ;  /* 0x0000006c006c7308 */ /* 0x000ea20000000800 */
[C---:B-1----:R-:W-:Y:S01]  /*4dc0*/  FADD R9, R105.reuse, R16 ;  /* 0x0000001069097221 */ /* 0x042fe20000000000 */
[----:B------:R-:W-:Y:S02]  /*4dd0*/  F2FP.F16.F32.PACK_AB R104, R105, R104 ;  /* 0x000000686968723e */ /* 0x000fe400000000ff */
[----:B------:R-:W-:-:S04]  /*4de0*/  F2FP.F16.F32.PACK_AB R16, R97, R96 ;  /* 0x000000606110723e */ /* 0x000fc800000000ff */
[----:B------:R-:W1:Y:S01]  /*4df0*/  MUFU.EX2 R110, R110 ;  /* 0x0000006e006e7308 */ /* 0x000e620000000800 */
[----:B---3--:R-:W-:Y:S01]  /*4e00*/  FADD R11, R107, R18 ;  /* 0x000000126b0b7221 */ /* 0x008fe20000000000 */
[----:B------:R-:W-:Y:S02]  /*4e10*/  F2FP.F16.F32.PACK_AB R18, R101, R100 ;  /* 0x000000646512723e */ /* 0x000fe400000000ff */
[----:B------:R-:W-:-:S04]  /*4e20*/  F2FP.F16.F32.PACK_AB R105, R107, R106 ;  /* 0x0000006a6b69723e */ /* 0x000fc800000000ff */
[----:B------:R-:W3:Y:S01]  /*4e30*/  MUFU.EX2 R109, R109 ;  /* 0x0000006d006d7308 */ /* 0x000ee20000000800 */
[----:B--2---:R-:W-:Y:S01]  /*4e40*/  FADD R88, R108, R9 ;  /* 0x000000096c587221 */ /* 0x004fe20000000000 */
[----:B------:R-:W-:-:S06]  /*4e50*/  F2FP.F16.F32.PACK_AB R9, R91, R90 ;  /* 0x0000005a5b09723e */ /* 0x000fcc00000000ff */
[----:B------:R-:W2:Y:S01]  /*4e60*/  MUFU.EX2 R111, R111 ;  /* 0x0000006f006f7308 */ /* 0x000ea20000000800 */
[----:B-1----:R-:W-:Y:S01]  /*4e70*/  FADD R92, R110, R11 ;  /* 0x0000000b6e5c7221 */ /* 0x002fe20000000000 */
[----:B------:R-:W-:-:S05]  /*4e80*/  F2FP.F16.F32.PACK_AB R11, R95, R94 ;  /* 0x0000005e5f0b723e */ /* 0x000fca00000000ff */
[----:B------:R1:W-:Y:S01]  /*4e90*/  STSM.16.M88.4 [R156], R8 ;  /* 0x000000089c007844 */ /* 0x0003e20000000200 */
[----:B------:R-:W4:Y:S01]  /*4ea0*/  MUFU.EX2 R112, R112 ;  /* 0x0000007000707308 */ /* 0x000f220000000800 */
[C---:B---3--:R-:W-:Y:S01]  /*4eb0*/  FADD R17, R109.reuse, R88 ;  /* 0x000000586d117221 */ /* 0x048fe20000000000 */
[----:B------:R-:W-:-:S06]  /*4ec0*/  F2FP.F16.F32.PACK_AB R106, R109, R108 ;  /* 0x0000006c6d6a723e */ /* 0x000fcc00000000ff */
[----:B------:R-:W3:Y:S01]  /*4ed0*/  MUFU.EX2 R114, R114 ;  /* 0x0000007200727308 */ /* 0x000ee20000000800 */
[C---:B--2---:R-:W-:Y:S01]  /*4ee0*/  FADD R19, R111.reuse, R92 ;  /* 0x0000005c6f137221 */ /* 0x044fe20000000000 */
[----:B------:R-:W-:-:S06]  /*4ef0*/  F2FP.F16.F32.PACK_AB R107, R111, R110 ;  /* 0x0000006e6f6b723e */ /* 0x000fcc00000000ff */
[----:B------:R-:W2:Y:S01]  /*4f00*/  MUFU.EX2 R113, R113 ;  /* 0x0000007100717308 */ /* 0x000ea20000000800 */
[----:B----4-:R-:W-:Y:S01]  /*4f10*/  FADD R88, R112, R17 ;  /* 0x0000001170587221 */ /* 0x010fe20000000000 */
[----:B------:R-:W-:-:S06]  /*4f20*/  F2FP.F16.F32.PACK_AB R17, R99, R98 ;  /* 0x000000626311723e */ /* 0x000fcc00000000ff */
[----:B------:R-:W4:Y:S01]  /*4f30*/  MUFU.EX2 R115, R115 ;  /* 0x0000007300737308 */ /* 0x000f220000000800 */
[----:B---3--:R-:W-:Y:S01]  /*4f40*/  FADD R90, R114, R19 ;  /* 0x00000013725a7221 */ /* 0x008fe20000000000 */
[----:B------:R-:W-:-:S05]  /*4f50*/  F2FP.F16.F32.PACK_AB R19, R103, R102 ;  /* 0x000000666713723e */ /* 0x000fca00000000ff */
[----:B------:R-:W-:Y:S01]  /*4f60*/  STSM.16.M88.4 [R157], R16 ;  /* 0x000000109d007844 */ /* 0x000fe20000000200 */
[----:B------:R-:W3:Y:S01]  /*4f70*/  MUFU.EX2 R116, R116 ;  /* 0x0000007400747308 */ /* 0x000ee20000000800 */
[C---:B--2---:R-:W-:Y:S01]  /*4f80*/  FADD R23, R113.reuse, R88 ;  /* 0x0000005871177221 */ /* 0x044fe20000000000 */
[----:B------:R-:W-:Y:S01]  /*4f90*/  F2FP.F16.F32.PACK_AB R112, R113, R112 ;  /* 0x000000707170723e */ /* 0x000fe200000000ff */
[----:B------:R-:W-:Y:S05]  /*4fa0*/  STSM.16.M88.4 [R158], R104 ;  /* 0x000000689e007844 */ /* 0x000fea0000000200 */
[----:B------:R-:W2:Y:S01]  /*4fb0*/  MUFU.EX2 R118, R118 ;  /* 0x0000007600767308 */ /* 0x000ea20000000800 */
[C---:B----4-:R-:W-:Y:S01]  /*4fc0*/  FADD R89, R115.reuse, R90 ;  /* 0x0000005a73597221 */ /* 0x050fe20000000000 */
[----:B------:R-:W-:-:S06]  /*4fd0*/  F2FP.F16.F32.PACK_AB R113, R115, R114 ;  /* 0x000000727371723e */ /* 0x000fcc00000000ff */
[----:B------:R-:W4:Y:S01]  /*4fe0*/  MUFU.EX2 R117, R117 ;  /* 0x0000007500757308 */ /* 0x000f220000000800 */
[----:B---3--:R-:W-:-:S07]  /*4ff0*/  FADD R88, R116, R23 ;  /* 0x0000001774587221 */ /* 0x008fce0000000000 */
[----:B------:R-:W3:Y:S01]  /*5000*/  MUFU.EX2 R119, R119 ;  /* 0x0000007700777308 */ /* 0x000ee20000000800 */
[----:B--2---:R-:W-:-:S07]  /*5010*/  FADD R90, R118, R89 ;  /* 0x00000059765a7221 */ /* 0x004fce0000000000 */
[----:B------:R-:W2:Y:S01]  /*5020*/  MUFU.EX2 R120, R120 ;  /* 0x0000007800787308 */ /* 0x000ea20000000800 */
[C---:B----4-:R-:W-:Y:S01]  /*5030*/  FADD R23, R117.reuse, R88 ;  /* 0x0000005875177221 */ /* 0x050fe20000000000 */
[----:B------:R-:W-:-:S06]  /*5040*/  F2FP.F16.F32.PACK_AB R114, R117, R116 ;  /* 0x000000747572723e */ /* 0x000fcc00000000ff */
[----:B------:R-:W4:Y:S01]  /*5050*/  MUFU.EX2 R122, R122 ;  /* 0x0000007a007a7308 */ /* 0x000f220000000800 */
[C---:B---3--:R-:W-:Y:S01]  /*5060*/  FADD R89, R119.reuse, R90 ;  /* 0x0000005a77597221 */ /* 0x048fe20000000000 */
[----:B------:R-:W-:-:S05]  /*5070*/  F2FP.F16.F32.PACK_AB R115, R119, R118 ;  /* 0x000000767773723e */ /* 0x000fca00000000ff */
[----:B------:R-:W-:Y:S01]  /*5080*/  STSM.16.M88.4 [R20], R112 ;  /* 0x0000007014007844 */ /* 0x000fe20000000200 */
[----:B------:R-:W3:Y:S01]  /*5090*/  MUFU.EX2 R121, R121 ;  /* 0x0000007900797308 */ /* 0x000ee20000000800 */
[----:B--2---:R-:W-:-:S07]  /*50a0*/  FADD R88, R120, R23 ;  /* 0x0000001778587221 */ /* 0x004fce0000000000 */
[----:B------:R-:W2:Y:S01]  /*50b0*/  MUFU.EX2 R123, R123 ;  /* 0x0000007b007b7308 */ /* 0x000ea20000000800 */
[----:B----4-:R-:W-:-:S07]  /*50c0*/  FADD R90, R122, R89 ;  /* 0x000000597a5a7221 */ /* 0x010fce0000000000 */
[----:B------:R-:W4:Y:S01]  /*50d0*/  MUFU.EX2 R124, R124 ;  /* 0x0000007c007c7308 */ /* 0x000f220000000800 */
[C---:B---3--:R-:W-:Y:S01]  /*50e0*/  FADD R23, R121.reuse, R88 ;  /* 0x0000005879177221 */ /* 0x048fe20000000000 */
[----:B------:R-:W-:-:S06]  /*50f0*/  F2FP.F16.F32.PACK_AB R120, R121, R120 ;  /* 0x000000787978723e */ /* 0x000fcc00000000ff */
[----:B------:R-:W3:Y:S01]  /*5100*/  MUFU.EX2 R126, R126 ;  /* 0x0000007e007e7308 */ /* 0x000ee20000000800 */
[C---:B--2---:R-:W-:Y:S01]  /*5110*/  FADD R89, R123.reuse, R90 ;  /* 0x0000005a7b597221 */ /* 0x044fe20000000000 */
[----:B------:R-:W-:-:S06]  /*5120*/  F2FP.F16.F32.PACK_AB R121, R123, R122 ;  /* 0x0000007a7b79723e */ /* 0x000fcc00000000ff */
[----:B------:R-:W1:Y:S01]  /*5130*/  MUFU.EX2 R125, R125 ;  /* 0x0000007d007d7308 */ /* 0x000e620000000800 */
[----:B----4-:R-:W-:-:S07]  /*5140*/  FADD R88, R124, R23 ;  /* 0x000000177c587221 */ /* 0x010fce0000000000 */
[----:B------:R-:W2:Y:S01]  /*5150*/  MUFU.EX2 R127, R127 ;  /* 0x0000007f007f7308 */ /* 0x000ea20000000800 */
[----:B---3--:R-:W-:-:S07]  /*5160*/  FADD R90, R126, R89 ;  /* 0x000000597e5a7221 */ /* 0x008fce0000000000 */
[----:B------:R-:W3:Y:S01]  /*5170*/  MUFU.EX2 R128, R128 ;  /* 0x0000008000807308 */ /* 0x000ee20000000800 */
[C---:B-1----:R-:W-:Y:S01]  /*5180*/  FADD R9, R125.reuse, R88 ;  /* 0x000000587d097221 */ /* 0x042fe20000000000 */
[----:B------:R-:W-:-:S06]  /*5190*/  F2FP.F16.F32.PACK_AB R122, R125, R124 ;  /* 0x0000007c7d7a723e */ /* 0x000fcc00000000ff */
[----:B------:R-:W1:Y:S01]  /*51a0*/  MUFU.EX2 R130, R130 ;  /* 0x0000008200827308 */ /* 0x000e620000000800 */
[C---:B--2---:R-:W-:Y:S01]  /*51b0*/  FADD R11, R127.reuse, R90 ;  /* 0x0000005a7f0b7221 */ /* 0x044fe20000000000 */
[----:B------:R-:W-:-:S05]  /*51c0*/  F2FP.F16.F32.PACK_AB R123, R127, R126 ;  /* 0x0000007e7f7b723e */ /* 0x000fca00000000ff */
[----:B------:R-:W-:Y:S01]  /*51d0*/  STSM.16.M88.4 [R22], R120 ;  /* 0x0000007816007844 */ /* 0x000fe20000000200 */
[----:B------:R-:W2:Y:S01]  /*51e0*/  MUFU.EX2 R129, R129 ;  /* 0x0000008100817308 */ /* 0x000ea20000000800 */
[----:B---3--:R-:W-:-:S07]  /*51f0*/  FADD R8, R128, R9 ;  /* 0x0000000980087221 */ /* 0x008fce0000000000 */
[----:B------:R-:W3:Y:S01]  /*5200*/  MUFU.EX2 R131, R131 ;  /* 0x0000008300837308 */ /* 0x000ee20000000800 */
[----:B-1----:R-:W-:-:S07]  /*5210*/  FADD R10, R130, R11 ;  /* 0x0000000b820a7221 */ /* 0x002fce0000000000 */
[----:B------:R-:W1:Y:S01]  /*5220*/  MUFU.EX2 R132, R132 ;  /* 0x0000008400847308 */ /* 0x000e620000000800 */
[C---:B--2---:R-:W-:Y:S01]  /*5230*/  FADD R9, R129.reuse, R8 ;  /* 0x0000000881097221 */ /* 0x044fe20000000000 */
[----:B------:R-:W-:-:S06]  /*5240*/  F2FP.F16.F32.PACK_AB R128, R129, R128 ;  /* 0x000000808180723e */ /* 0x000fcc00000000ff */
[----:B------:R-:W2:Y:S01]  /*5250*/  MUFU.EX2 R134, R134 ;  /* 0x0000008600867308 */ /* 0x000ea20000000800 */
[C---:B---3--:R-:W-:Y:S01]  /*5260*/  FADD R11, R131.reuse, R10 ;  /* 0x0000000a830b7221 */ /* 0x048fe20000000000 */
[----:B------:R-:W-:-:S06]  /*5270*/  F2FP.F16.F32.PACK_AB R129, R131, R130 ;  /* 0x000000828381723e */ /* 0x000fcc00000000ff */
[----:B------:R-:W3:Y:S01]  /*5280*/  MUFU.EX2 R133, R133 ;  /* 0x0000008500857308 */ /* 0x000ee20000000800 */
[----:B-1----:R-:W-:-:S07]  /*5290*/  FADD R8, R132, R9 ;  /* 0x0000000984087221 */ /* 0x002fce0000000000 */
[----:B------:R-:W1:Y:S01]  /*52a0*/  MUFU.EX2 R135, R135 ;  /* 0x0000008700877308 */ /* 0x000e620000000800 */
[----:B--2---:R-:W-:-:S07]  /*52b0*/  FADD R10, R134, R11 ;  /* 0x0000000b860a7221 */ /* 0x004fce0000000000 */
[----:B------:R-:W2:Y:S01]  /*52c0*/  MUFU.EX2 R136, R136 ;  /* 0x0000008800887308 */ /* 0x000ea20000000800 */
[C---:B---3--:R-:W-:Y:S01]  /*52d0*/  FADD R9, R133.reuse, R8 ;  /* 0x0000000885097221 */ /* 0x048fe20000000000 */
[----:B------:R-:W-:-:S06]  /*52e0*/  F2FP.F16.F32.PACK_AB R130, R133, R132 ;  /* 0x000000848582723e */ /* 0x000fcc00000000ff */
[----:B------:R-:W3:Y:S01]  /*52f0*/  MUFU.EX2 R138, R138 ;  /* 0x0000008a008a7308 */ /* 0x000ee20000000800 */
[C---:B-1----:R-:W-:Y:S01]  /*5300*/  FADD R11, R135.reuse, R10 ;  /* 0x0000000a870b7221 */ /* 0x042fe20000000000 */
[----:B------:R-:W-:-:S05]  /*5310*/  F2FP.F16.F32.PACK_AB R131, R135, R134 ;  /* 0x000000868783723e */ /* 0x000fca00000000ff */
[----:B------:R1:W-:Y:S01]  /*5320*/  STSM.16.M88.4 [R12], R128 ;  /* 0x000000800c007844 */ /* 0x0003e20000000200 */
[----:B------:R-:W4:Y:S01]  /*5330*/  MUFU.EX2 R137, R137 ;  /* 0x0000008900897308 */ /* 0x000f220000000800 */
[----:B--2---:R-:W-:-:S07]  /*5340*/  FADD R8, R136, R9 ;  /* 0x0000000988087221 */ /* 0x004fce0000000000 */
[----:B------:R-:W2:Y:S01]  /*5350*/  MUFU.EX2 R139, R139 ;  /* 0x0000008b008b7308 */ /* 0x000ea20000000800 */
[----:B---3--:R-:W-:Y:S01]  /*5360*/  FADD R10, R138, R11 ;  /* 0x0000000b8a0a7221 */ /* 0x008fe20000000000 */
[----:B-1----:R-:W-:-:S06]  /*5370*/  MOV R12, R3 ;  /* 0x00000003000c7202 */ /* 0x002fcc0000000f00 */
[----:B------:R-:W1:Y:S01]  /*5380*/  MUFU.EX2 R140, R140 ;  /* 0x0000008c008c7308 */ /* 0x000e620000000800 */
[C---:B----4-:R-:W-:Y:S01]  /*5390*/  FADD R9, R137.reuse, R8 ;  /* 0x0000000889097221 */ /* 0x050fe20000000000 */
[----:B------:R-:W-:-:S06]  /*53a0*/  F2FP.F16.F32.PACK_AB R136, R137, R136 ;  /* 0x000000888988723e */ /* 0x000fcc00000000ff */
[----:B------:R-:W3:Y:S01]  /*53b0*/  MUFU.EX2 R142, R142 ;  /* 0x0000008e008e7308 */ /* 0x000ee20000000800 */
[C---:B--2---:R-:W-:Y:S01]  /*53c0*/  FADD R11, R139.reuse, R10 ;  /* 0x0000000a8b0b7221 */ /* 0x044fe20000000000 */
[----:B------:R-:W-:-:S06]  /*53d0*/  F2FP.F16.F32.PACK_AB R137, R139, R138 ;  /* 0x0000008a8b89723e */ /* 0x000fcc00000000ff */
[----:B------:R-:W2:Y:S01]  /*53e0*/  MUFU.EX2 R141, R141 ;  /* 0x0000008d008d7308 */ /* 0x000ea20000000800 */
[----:B-1----:R-:W-:-:S07]  /*53f0*/  FADD R8, R140, R9 ;  /* 0x000000098c087221 */ /* 0x002fce0000000000 */
[----:B------:R-:W1:Y:S01]  /*5400*/  MUFU.EX2 R143, R143 ;  /* 0x0000008f008f7308 */ /* 0x000e620000000800 */
[----:B---3--:R-:W-:-:S07]  /*5410*/  FADD R10, R142, R11 ;  /* 0x0000000b8e0a7221 */ /* 0x008fce0000000000 */
[----:B------:R-:W3:Y:S01]  /*5420*/  MUFU.EX2 R144, R144 ;  /* 0x0000009000907308 */ /* 0x000ee20000000800 */
[C---:B--2---:R-:W-:Y:S01]  /*5430*/  FADD R9, R141.reuse, R8 ;  /* 0x000000088d097221 */ /* 0x044fe20000000000 */
[----:B------:R-:W-:-:S06]  /*5440*/  F2FP.F16.F32.PACK_AB R138, R141, R140 ;  /* 0x0000008c8d8a723e */ /* 0x000fcc00000000ff */
[----:B------:R-:W2:Y:S01]  /*5450*/  MUFU.EX2 R146, R146 ;  /* 0x0000009200927308 */ /* 0x000ea20000000800 */
[C---:B-1----:R-:W-:Y:S01]  /*5460*/  FADD R11, R143.reuse, R10 ;  /* 0x0000000a8f0b7221 */ /* 0x042fe20000000000 */
[----:B------:R-:W-:-:S05]  /*5470*/  F2FP.F16.F32.PACK_AB R139, R143, R142 ;  /* 0x0000008e8f8b723e */ /* 0x000fca00000000ff */
[----:B------:R1:W-:Y:S01]  /*5480*/  STSM.16.M88.4 [R14], R136 ;  /* 0x000000880e007844 */ /* 0x0003e20000000200 */
[----:B------:R-:W4:Y:S01]  /*5490*/  MUFU.EX2 R145, R145 ;  /* 0x0000009100917308 */ /* 0x000f220000000800 */
[----:B---3--:R-:W-:-:S07]  /*54a0*/  FADD R8, R144, R9 ;  /* 0x0000000990087221 */ /* 0x008fce0000000000 */
[----:B------:R-:W3:Y:S01]  /*54b0*/  MUFU.EX2 R147, R147 ;  /* 0x0000009300937308 */ /* 0x000ee20000000800 */
[----:B--2---:R-:W-:-:S07]  /*54c0*/  FADD R10, R146, R11 ;  /* 0x0000000b920a7221 */ /* 0x004fce0000000000 */
[----:B------:R-:W-:Y:S01]  /*54d0*/  MUFU.EX2 R148, R148 ;  /* 0x0000009400947308 */ /* 0x000fe20000000800 */
[C---:B----4-:R-:W-:Y:S01]  /*54e0*/  FADD R9, R145.reuse, R8 ;  /* 0x0000000891097221 */ /* 0x050fe20000000000 */
[----:B------:R-:W-:-:S06]  /*54f0*/  F2FP.F16.F32.PACK_AB R144, R145, R144 ;  /* 0x000000909190723e */ /* 0x000fcc00000000ff */
[----:B------:R-:W2:Y:S01]  /*5500*/  MUFU.EX2 R149, R149 ;  /* 0x0000009500957308 */ /* 0x000ea20000000800 */
[C---:B---3--:R-:W-:Y:S01]  /*5510*/  FADD R11, R147.reuse, R10 ;  /* 0x0000000a930b7221 */ /* 0x048fe20000000000 */
[----:B------:R-:W-:Y:S01]  /*5520*/  F2FP.F16.F32.PACK_AB R145, R147, R146 ;  /* 0x000000929391723e */ /* 0x000fe200000000ff */
[----:B------:R-:W-:-:S05]  /*5530*/  IMAD.MOV.U32 R10, RZ, RZ, R7 ;  /* 0x000000ffff0a7224 */ /* 0x000fca00078e0007 */
[----:B------:R-:W-:Y:S08]  /*5540*/  MUFU.EX2 R150, R150 ;  /* 0x0000009600967308 */ /* 0x000ff00000000800 */
[----:B------:R-:W3:Y:S01]  /*5550*/  MUFU.EX2 R151, R151 ;  /* 0x0000009700977308 */ /* 0x000ee20000000800 */
[----:B--2---:R-:W-:Y:S01]  /*5560*/  F2FP.F16.F32.PACK_AB R146, R149, R148 ;  /* 0x000000949592723e */ /* 0x004fe200000000ff */
[----:B------:R-:W-:-:S04]  /*5570*/  FADD R148, R148, R9 ;  /* 0x0000000994947221 */ /* 0x000fc80000000000 */
[----:B------:R-:W-:Y:S01]  /*5580*/  FADD R9, R149, R148 ;  /* 0x0000009495097221 */ /* 0x000fe20000000000 */
[----:B---3--:R-:W-:Y:S01]  /*5590*/  F2FP.F16.F32.PACK_AB R147, R151, R150 ;  /* 0x000000969793723e */ /* 0x008fe200000000ff */
[----:B------:R-:W-:-:S04]  /*55a0*/  FADD R150, R150, R11 ;  /* 0x0000000b96967221 */ /* 0x000fc80000000000 */
[----:B------:R1:W-:Y:S01]  /*55b0*/  STSM.16.M88.4 [R21], R144 ;  /* 0x0000009015007844 */ /* 0x0003e20000000200 */
[----:B------:R-:W-:Y:S01]  /*55c0*/  FADD R11, R151, R150 ;  /* 0x00000096970b7221 */ /* 0x000fe20000000000 */
[----:B------:R2:W-:Y:S06]  /*55d0*/  MEMBAR.ALL.CTA ;  /* 0x0000000000007992 */ /* 0x0005ec0000008000 */
[----:B--2---:R-:W2:Y:S02]  /*55e0*/  FENCE.VIEW.ASYNC.S ;  /* 0x00000000000073c6 */ /* 0x004ea40000000000 */
[----:B--2---:R-:W-:Y:S01]  /*55f0*/  NOP ;  /* 0x0000000000007918 */ /* 0x004fe20000000000 */
[----:B------:R-:W-:Y:S05]  /*5600*/  @P2 BRA `(.L_x_18) ;  /* 0xffffffdc00702947 */ /* 0x000fea000383ffff */
.L_x_13:
[----:B-----5:R-:W2:Y:S01]  /*5610*/  S2R R15, SR_TID.X ;  /* 0x00000000000f7919 */ /* 0x020ea20000002100 */
[----:B------:R-:W-:Y:S01]  /*5620*/  IMAD.U32 R12, R7, -0x80000000, RZ ;  /* 0x80000000070c7824 */ /* 0x000fe200078e00ff */
[----:B------:R-:W-:Y:S02]  /*5630*/  UIADD3 UR5, UR4, 0x400, URZ ;  /* 0x0000040004057890 */ /* 0x000fe4000fffe03f */
[----:B------:R-:W-:Y:S02]  /*5640*/  UIADD3 UR6, UR6, 0x18400, URZ ;  /* 0x0001840006067890 */ /* 0x000fe4000fffe03f */
[----:B------:R-:W-:Y:S02]  /*5650*/  USHF.R.U32.HI UR5, URZ, 0x4, UR5 ;  /* 0x000000043f057899 */ /* 0x000fe40008011605 */
[----:B------:R-:W-:Y:S02]  /*5660*/  USHF.R.U32.HI UR6, URZ, 0x4, UR6 ;  /* 0x000000043f067899 */ /* 0x000fe40008011606 */
[----:B------:R-:W-:-:S02]  /*5670*/  ULOP3.LUT UR5, UR5, 0x3fc0, URZ, 0xc0, !UPT ;  /* 0x00003fc005057892 */ /* 0x000fc4000f8ec03f */
[----:B------:R-:W-:Y:S02]  /*5680*/  ULOP3.LUT UR6, UR6, 0x3fc0, URZ, 0xc0, !UPT ;  /* 0x00003fc006067892 */ /* 0x000fe4000f8ec03f */
[----:B------:R-:W-:Y:S02]  /*5690*/  ULOP3.LUT UR5, UR5, 0x4000000, URZ, 0xfc, !UPT ;  /* 0x0400000005057892 */ /* 0x000fe4000f8efc3f */
[----:B------:R-:W-:Y:S02]  /*56a0*/  ULOP3.LUT UR6, UR6, 0x10000, URZ, 0xfc, !UPT ;  /* 0x0001000006067892 */ /* 0x000fe4000f8efc3f */
[----:B------:R-:W-:Y:S01]  /*56b0*/  UISETP.GT.AND UP0, UPT, UR7, URZ, UPT ;  /* 0x0000003f0700728c */ /* 0x000fe2000bf04270 */
[----:B--2---:R-:W-:-:S13]  /*56c0*/  LOP3.LUT P2, R16, R15, 0x1f, RZ, 0xc0, !PT ;  /* 0x0000001f0f107812 */ /* 0x004fda000784c0ff */
[----:B------:R-:W-:-:S04]  /*56d0*/  @!P2 IMAD.MOV.U32 R5, RZ, RZ, 0x1 ;  /* 0x00000001ff05a424 */ /* 0x000fc800078e00ff */
[----:B------:R2:W-:Y:S01]  /*56e0*/  @!P2 SYNCS.ARRIVE.TRANS64.ART0 RZ, [UR4+0x8], R5 ;  /* 0x00000805ffffa9a7 */ /* 0x0005e20008500004 */
[----:B------:R-:W3:Y:S02]  /*56f0*/  SYNCS.PHASECHK.TRANS64.TRYWAIT P2, [UR4+0x20], R12 ;  /* 0x0000200cff0075a7 */ /* 0x000ee40008040144 */
[----:B--23--:R-:W-:Y:S05]  /*5700*/  @P2 BRA `(.L_x_19) ;  /* 0x0000000000082947 */ /* 0x00cfea0003800000 */
[----:B------:R-:W2:Y:S02]  /*5710*/  SYNCS.PHASECHK.TRANS64.TRYWAIT P2, [UR4+0x20], R12 ;  /* 0x0000200cff0075a7 */ /* 0x000ea40008040144 */
[----:B--2---:R-:W-:Y:S05]  /*5720*/  @!P2 BRA `(.L_x_20) ;  /* 0x000000140034a947 */ /* 0x004fea0003800000 */
.L_x_19:
[----:B------:R-:W-:Y:S01]  /*5730*/  WARPGROUP.ARRIVE ;  /* 0x00000000000079c5 */ /* 0x000fe20000000000 */
[----:B------:R-:W-:Y:S01]  /*5740*/  UMOV UR12, UR6 ;  /* 0x00000006000c7c82 */ /* 0x000fe20008000000 */
[----:B------:R-:W-:Y:S01]  /*5750*/  UMOV UR13, 0x40000040 ;  /* 0x40000040000d7882 */ /* 0x000fe20000000000 */
[----:B------:R-:W-:Y:S01]  /*5760*/  UMOV UR14, UR5 ;  /* 0x00000005000e7c82 */ /* 0x000fe20008000000 */
[----:B------:R-:W-:Y:S01]  /*5770*/  UMOV UR15, 0x40000040 ;  /* 0x40000040000f7882 */ /* 0x000fe20000000000 */
[----:B------:R-:W3:Y:S01]  /*5780*/  SHFL.BFLY PT, R8, R9, 0x1, 0x1f ;  /* 0x0c201f0009087f89 */ /* 0x000ee200000e0000 */
[----:B------:R-:W-:Y:S01]  /*5790*/  HGMMA.64x128x16.F32 R24, gdesc[UR12].tnspB, R24, UP0 ;  /* 0x41e000000c1879f0 */ /* 0x000fe2000bf00818 */
[----:B------:R-:W-:Y:S01]  /*57a0*/  UIADD3 UR14, UR5, 0x80, URZ ;  /* 0x00000080050e7890 */ /* 0x000fe2000fffe03f */
[C---:B--2---:R-:W-:Y:S01]  /*57b0*/  VIADD R5, R4.reuse, 0x8400 ;  /* 0x0000840004057836 */ /* 0x044fe20000000000 */
[----:B------:R-:W-:Y:S01]  /*57c0*/  ULOP3.LUT UR12, UR6, 0x2, URZ, 0xfc, !UPT ;  /* 0x00000002060c7892 */ /* 0x000fe2000f8efc3f */
[----:B------:R-:W2:Y:S01]  /*57d0*/  SHFL.BFLY PT, R10, R11, 0x1, 0x1f ;  /* 0x0c201f000b0a7f89 */ /* 0x000ea200000e0000 */
[----:B------:R-:W-:Y:S01]  /*57e0*/  UMOV UR15, 0x40000040 ;  /* 0x40000040000f7882 */ /* 0x000fe20000000000 */
[----:B------:R-:W-:Y:S01]  /*57f0*/  UMOV UR13, 0x40000040 ;  /* 0x40000040000d7882 */ /* 0x000fe20000000000 */
[----:B------:R-:W-:Y:S01]  /*5800*/  VIADD R12, R4, 0x8440 ;  /* 0x00008440040c7836 */ /* 0x000fe20000000000 */
[----:B------:R-:W-:Y:S01]  /*5810*/  S2UR UR11, SR_CTAID.Y ;  /* 0x00000000000b79c3 */ /* 0x000fe20000002600 */
[----:B------:R-:W-:Y:S01]  /*5820*/  VIADD R20, R15, 0xffffff80 ;  /* 0xffffff800f147836 */ /* 0x000fe20000000000 */
[----:B------:R-:W-:Y:S01]  /*5830*/  ISETP.NE.AND P2, PT, R16, RZ, PT ;  /* 0x000000ff1000720c */ /* 0x000fe20003f45270 */
[----:B------:R-:W-:-:S02]  /*5840*/  VIADD R13, R4, 0x8460 ;  /* 0x00008460040d7836 */ /* 0x000fc40000000000 */
[----:B-1----:R-:W-:Y:S02]  /*5850*/  IMAD.MOV.U32 R21, RZ, RZ, -0x800000 ;  /* 0xff800000ff157424 */ /* 0x002fe400078e00ff */
[----:B------:R-:W-:Y:S01]  /*5860*/  IMAD.MOV.U32 R19, RZ, RZ, -0x800000 ;  /* 0xff800000ff137424 */ /* 0x000fe200078e00ff */
[----:B------:R-:W1:Y:S01]  /*5870*/  S2UR UR10, SR_CTAID.X ;  /* 0x00000000000a79c3 */ /* 0x000e620000002500 */
[----:B------:R-:W-:Y:S01]  /*5880*/  SHF.R.U32.HI R16, RZ, 0x3, R13 ;  /* 0x00000003ff107819 */ /* 0x000fe2000001160d */
[----:B---3--:R-:W-:Y:S01]  /*5890*/  FADD R7, R8, R9 ;  /* 0x0000000908077221 */ /* 0x008fe20000000000 */
[----:B------:R-:W-:-:S04]  /*58a0*/  SHF.R.U32.HI R8, RZ, 0x3, R5 ;  /* 0x00000003ff087819 */ /* 0x000fc80000011605 */
[----:B------:R-:W3:Y:S01]  /*58b0*/  SHFL.BFLY PT, R14, R7, 0x2, 0x1f ;  /* 0x0c401f00070e7f89 */ /* 0x000ee200000e0000 */
[----:B--2---:R-:W-:Y:S01]  /*58c0*/  FADD R17, R10, R11 ;  /* 0x0000000b0a117221 */ /* 0x004fe20000000000 */
[----:B------:R-:W-:Y:S02]  /*58d0*/  IADD3 R10, R4, 0x8420, RZ ;  /* 0x00008420040a7810 */ /* 0x000fe40007ffe0ff */
[----:B------:R-:W-:Y:S02]  /*58e0*/  SHF.R.U32.HI R11, RZ, 0x3, R12 ;  /* 0x00000003ff0b7819 */ /* 0x000fe4000001160c */
[----:B------:R-:W-:Y:S01]  /*58f0*/  SHF.R.U32.HI R9, RZ, 0x3, R10 ;  /* 0x00000003ff097819 */ /* 0x000fe2000001160a */
[----:B------:R-:W2:Y:S01]  /*5900*/  SHFL.BFLY PT, R18, R17, 0x2, 0x1f ;  /* 0x0c401f0011127f89 */ /* 0x000ea200000e0000 */
[----:B------:R-:W-:Y:S01]  /*5910*/  LOP3.LUT R4, R5, 0x70, R8, 0x78, !PT ;  /* 0x0000007005047812 */ /* 0x000fe200078e7808 */
[----:B------:R-:W-:Y:S01]  /*5920*/  IMAD.MOV.U32 R5, RZ, RZ, RZ ;  /* 0x000000ffff057224 */ /* 0x000fe200078e00ff */
[----:B------:R-:W-:-:S02]  /*5930*/  LOP3.LUT R8, R10, 0x70, R9, 0x78, !PT ;  /* 0x000000700a087812 */ /* 0x000fc400078e7809 */
[----:B------:R-:W-:Y:S01]  /*5940*/  LOP3.LUT R10, R12, 0x70, R11, 0x78, !PT ;  /* 0x000000700c0a7812 */ /* 0x000fe200078e780b */
[----:B-1----:R-:W-:Y:S01]  /*5950*/  USHF.L.U32 UR10, UR10, 0x7, URZ ;  /* 0x000000070a0a7899 */ /* 0x002fe2000800063f */
[----:B------:R-:W-:Y:S02]  /*5960*/  LOP3.LUT R11, R20, 0xffff, RZ, 0xc0, !PT ;  /* 0x0000ffff140b7812 */ /* 0x000fe400078ec0ff */
[----:B------:R-:W-:Y:S02]  /*5970*/  MOV R22, R4 ;  /* 0x0000000400167202 */ /* 0x000fe40000000f00 */
[----:B------:R-:W-:Y:S02]  /*5980*/  MOV R9, RZ ;  /* 0x000000ff00097202 */ /* 0x000fe40000000f00 */
[----:B------:R-:W-:Y:S01]  /*5990*/  LEA.HI R5, R11, R20, RZ, 0x12 ;  /* 0x000000140b057211 */ /* 0x000fe200078f90ff */
[----:B------:R-:W-:Y:S01]  /*59a0*/  IMAD.MOV.U32 R11, RZ, RZ, RZ ;  /* 0x000000ffff0b7224 */ /* 0x000fe200078e00ff */
[----:B------:R-:W-:-:S02]  /*59b0*/  MOV R23, R8 ;  /* 0x0000000800177202 */ /* 0x000fc40000000f00 */
[----:B------:R-:W-:Y:S01]  /*59c0*/  LOP3.LUT R9, R5, 0xfffc, RZ, 0xc0, !PT ;  /* 0x0000fffc05097812 */ /* 0x000fe200078ec0ff */
[C---:B---3--:R-:W-:Y:S01]  /*59d0*/  FADD R15, R7.reuse, R14 ;  /* 0x0000000e070f7221 */ /* 0x048fe20000000000 */
[----:B------:R-:W-:Y:S02]  /*59e0*/  IADD3 R4, P4, R4, 0x4000, RZ ;  /* 0x0000400004047810 */ /* 0x000fe40007f9e0ff */
[----:B------:R-:W-:Y:S01]  /*59f0*/  FSETP.NE.AND P3, PT, R7, -R14, PT ;  /* 0x8000000e0700720b */ /* 0x000fe20003f65000 */
[----:B------:R-:W-:Y:S01]  /*5a00*/  IMAD.MOV R9, RZ, RZ, -R9 ;  /* 0x000000ffff097224 */ /* 0x000fe200078e0a09 */
[----:B------:R-:W-:Y:S01]  /*5a10*/  IADD3 R8, P5, R8, 0x4000, RZ ;  /* 0x0000400008087810 */ /* 0x000fe20007fbe0ff */
[----:B------:R-:W-:Y:S01]  /*5a20*/  IMAD.X R5, RZ, RZ, RZ, P4 ;  /* 0x000000ffff057224 */ /* 0x000fe200020e06ff */
[C---:B--2---:R-:W-:Y:S01]  /*5a30*/  FSETP.NE.AND P4, PT, R17.reuse, -R18, PT ;  /* 0x800000121100720b */ /* 0x044fe20003f85000 */
[----:B------:R-:W-:Y:S01]  /*5a40*/  FADD R17, R17, R18 ;  /* 0x0000001211117221 */ /* 0x000fe20000000000 */
[----:B------:R-:W-:-:S02]  /*5a50*/  PRMT R9, R9, 0x7710, RZ ;  /* 0x0000771009097816 */ /* 0x000fc400000000ff */
[----:B------:R-:W-:Y:S02]  /*5a60*/  MOV R90, R4 ;  /* 0x00000004005a7202 */ /* 0x000fe40000000f00 */
[----:B------:R-:W-:Y:S01]  /*5a70*/  IADD3 R5, R20, R9, RZ ;  /* 0x0000000914057210 */ /* 0x000fe20007ffe0ff */
[----:B------:R-:W-:Y:S01]  /*5a80*/  IMAD.X R9, RZ, RZ, RZ, P5 ;  /* 0x000000ffff097224 */ /* 0x000fe200028e06ff */
[----:B------:R-:W-:Y:S01]  /*5a90*/  LOP3.LUT R12, R13, 0x70, R16, 0x78, !PT ;  /* 0x000000700d0c7812 */ /* 0x000fe200078e7810 */
[----:B------:R-:W1:Y:S01]  /*5aa0*/  @P3 MUFU.LG2 R7, R15 ;  /* 0x0000000f00073308 */ /* 0x000e620000000c00 */
[----:B------:R-:W-:Y:S01]  /*5ab0*/  LOP3.LUT R14, R5, 0x80, RZ, 0xc0, !PT ;  /* 0x00000080050e7812 */ /* 0x000fe200078ec0ff */
[----:B------:R-:W-:Y:S01]  /*5ac0*/  IMAD.MOV.U32 R13, RZ, RZ, RZ ;  /* 0x000000ffff0d7224 */ /* 0x000fe200078e00ff */
[----:B------:R-:W-:Y:S02]  /*5ad0*/  MOV R91, R8 ;  /* 0x00000008005b7202 */ /* 0x000fe40000000f00 */
[----:B------:R-:W-:-:S02]  /*5ae0*/  LEA.HI R14, R14, R5, RZ, 0x19 ;  /* 0x000000050e0e7211 */ /* 0x000fc400078fc8ff */
[----:B------:R-:W-:Y:S01]  /*5af0*/  FSEL R16, R17, 1, P4 ;  /* 0x3f80000011107808 */ /* 0x000fe20002000000 */
[----:B------:R-:W2:Y:S01]  /*5b00*/  @P4 MUFU.LG2 R4, R17 ;  /* 0x0000001100044308 */ /* 0x000ea20000000c00 */
[----:B------:R-:W-:Y:S02]  /*5b10*/  LOP3.LUT R14, R14, 0xfe, RZ, 0xc0, !PT ;  /* 0x000000fe0e0e7812 */ /* 0x000fe400078ec0ff */
[----:B------:R-:W-:Y:S02]  /*5b20*/  MOV R88, R10 ;  /* 0x0000000a00587202 */ /* 0x000fe40000000f00 */
[----:B------:R-:W-:Y:S01]  /*5b30*/  MOV R89, R12 ;  /* 0x0000000c00597202 */ /* 0x000fe20000000f00 */
[----:B------:R-:W-:Y:S01]  /*5b40*/  IMAD.MOV R8, RZ, RZ, -R14 ;  /* 0x000000ffff087224 */ /* 0x000fe200078e0a0e */
[----:B------:R-:W-:Y:S01]  /*5b50*/  IADD3 R10, P5, R10, 0x4000, RZ ;  /* 0x000040000a0a7810 */ /* 0x000fe20007fbe0ff */
[----:B------:R-:W-:Y:S01]  /*5b60*/  MUFU.RCP R16, R16 ;  /* 0x0000001000107308 */ /* 0x000fe20000001000 */
[----:B-1----:R-:W-:Y:S01]  /*5b70*/  @P3 FFMA R7, R2, UR8, R7 ;  /* 0x0000000802073c23 */ /* 0x002fe20008000007 */
[----:B------:R-:W-:-:S02]  /*5b80*/  FSEL R2, R15, 1, P3 ;  /* 0x3f8000000f027808 */ /* 0x000fc40001800000 */
[----:B------:R-:W-:Y:S01]  /*5b90*/  PRMT R8, R8, 0x7710, RZ ;  /* 0x0000771008087816 */ /* 0x000fe200000000ff */
[----:B------:R-:W-:Y:S01]  /*5ba0*/  IMAD.X R11, RZ, RZ, RZ, P5 ;  /* 0x000000ffff0b7224 */ /* 0x000fe200028e06ff */
[----:B------:R-:W-:Y:S01]  /*5bb0*/  IADD3 R12, P6, R12, 0x4000, RZ ;  /* 0x000040000c0c7810 */ /* 0x000fe20007fde0ff */
[----:B------:R-:W-:Y:S01]  /*5bc0*/  @P3 FMUL R19, R7, 0.69314718246459960938 ;  /* 0x3f31721807133820 */ /* 0x000fe20000400000 */
[----:B------:R-:W-:Y:S01]  /*5bd0*/  IADD3 R5, R5, R8, RZ ;  /* 0x0000000805057210 */ /* 0x000fe20007ffe0ff */
[----:B--2---:R-:W-:Y:S01]  /*5be0*/  @P4 FFMA R4, R3, UR8, R4 ;  /* 0x0000000803044c23 */ /* 0x004fe20008000004 */
[----:B------:R-:W-:Y:S01]  /*5bf0*/  ULDC.64 UR8, c[0x0][0x260] ;  /* 0x0000980000087ab9 */ /* 0x000fe20000000a00 */
[----:B------:R-:W1:Y:S01]  /*5c00*/  MUFU.RCP R2, R2 ;  /* 0x0000000200027308 */ /* 0x000e620000001000 */
[----:B------:R-:W-:Y:S01]  /*5c10*/  PRMT R3, R5, 0x8880, RZ ;  /* 0x0000888005037816 */ /* 0x000fe200000000ff */
[----:B------:R-:W-:Y:S01]  /*5c20*/  IMAD.X R13, RZ, RZ, RZ, P6 ;  /* 0x000000ffff0d7224 */ /* 0x000fe200030e06ff */
[----:B------:R-:W-:Y:S01]  /*5c30*/  MOV R92, R10 ;  /* 0x0000000a005c7202 */ /* 0x000fe20000000f00 */
[----:B------:R-:W-:-:S02]  /*5c40*/  @P4 FMUL R21, R4, 0.69314718246459960938 ;  /* 0x3f31721804154820 */ /* 0x000fc40000400000 */
[----:B------:R-:W-:Y:S01]  /*5c50*/  IMAD R6, R3, 0x8, R6 ;  /* 0x0000000803067824 */ /* 0x000fe200078e0206 */
[----:B------:R-:W-:Y:S01]  /*5c60*/  MOV R93, R12 ;  /* 0x0000000c005d7202 */ /* 0x000fe20000000f00 */
[----:B------:R-:W-:-:S03]  /*5c70*/  @!P2 IMAD.MOV.U32 R3, RZ, RZ, 0x1 ;  /* 0x00000001ff03a424 */ /* 0x000fc600078e00ff */
[----:B------:R-:W-:Y:S01]  /*5c80*/  IADD3 R6, R6, UR10, RZ ;  /* 0x0000000a06067c10 */ /* 0x000fe2000fffe0ff */
        /* <DEDUP_REMOVED lines=29> */
[----:B------:R-:W-:Y:S01]  /*5e60*/  UMOV UR13, 0x40000040 ;  /* 0x40000040000d7882 */ /* 0x000fe20000000000 */
[----:B------:R-:W-:-:S04]  /*5e70*/  UIMAD.WIDE.U32 UR6, UR11, UR8, URZ ;  /* 0x000000080b0672a5 */ /* 0x000fc8000f8e003f */
[----:B------:R-:W-:-:S03]  /*5e80*/  UIMAD UR7, UR11, UR9, UR7 ;  /* 0x000000090b0772a4 */ /* 0x000fc6000f8e0207 */
[----:B------:R-:W-:Y:S01]  /*5e90*/  ULDC.64 UR8, c[0x0][0x268] ;  /* 0x00009a0000087ab9 */ /* 0x000fe20000000a00 */
[----:B------:R-:W-:Y:S03]  /*5ea0*/  HGMMA.64x128x16.F32 R24, gdesc[UR12].tnspB, R24, gsb0 ;  /* 0x41e000000c1879f0 */ /* 0x000fe60008000818 */
[----:B------:R-:W2:Y:S02]  /*5eb0*/  S2UR UR12, SR_CTAID.Z ;  /* 0x00000000000c79c3 */ /* 0x000ea40000002700 */
[----:B--2---:R-:W-:-:S04]  /*5ec0*/  UIMAD.WIDE.U32 UR6, UR12, UR8, UR6 ;  /* 0x000000080c0672a5 */ /* 0x004fc8000f8e0006 */
[----:B------:R-:W-:-:S03]  /*5ed0*/  UIMAD UR5, UR12, UR9, UR7 ;  /* 0x000000090c0572a4 */ /* 0x000fc6000f8e0207 */
[----:B------:R-:W-:Y:S01]  /*5ee0*/  ULDC.64 UR8, c[0x0][0x240] ;  /* 0x0000900000087ab9 */ /* 0x000fe20000000a00 */
[----:B------:R-:W-:Y:S02]  /*5ef0*/  WARPGROUP.DEPBAR.LE gsb0, 0x0 ;  /* 0x00008000000079c5 */ /* 0x000fe40000010000 */
[----:B------:R2:W-:Y:S01]  /*5f00*/  @!P2 SYNCS.ARRIVE.TRANS64.ART0 RZ, [UR4+0x28], R3 ;  /* 0x00002803ffffa9a7 */ /* 0x0005e20008500004 */
[----:B------:R-:W-:Y:S01]  /*5f10*/  IADD3 R17, P2, R6, UR6, RZ ;  /* 0x0000000606117c10 */ /* 0x000fe2000ff5e0ff */
[-C--:B-1----:R-:W-:Y:S01]  /*5f20*/  FMUL R14, R28, R2.reuse ;  /* 0x000000021c0e7220 */ /* 0x082fe20000400000 */
[-C--:B------:R-:W-:Y:S01]  /*5f30*/  FMUL R29, R29, R2.reuse ;  /* 0x000000021d1d7220 */ /* 0x080fe20000400000 */
        /* <DEDUP_REMOVED lines=29> */
[----:B------:R-:W-:Y:S01]  /*6110*/  FMUL R81, R81, R2 ;  /* 0x0000000251517220 */ /* 0x000fe20000400000 */
[-C--:B------:R-:W-:Y:S01]  /*6120*/  FMUL R9, R34, R16.reuse ;  /* 0x0000001022097220 */ /* 0x080fe20000400000 */
[-C--:B------:R-:W-:Y:S01]  /*6130*/  FMUL R2, R35, R16.reuse ;  /* 0x0000001023027220 */ /* 0x080fe20000400000 */
[----:B------:R-:W-:Y:S01]  /*6140*/  LEA.HI.X.SX32 R6, R6, UR5, 0x1, P2 ;  /* 0x0000000506067c11 */ /* 0x000fe200090f0eff */
[-C--:B------:R-:W-:Y:S01]  /*6150*/  FMUL R7, R46, R16.reuse ;  /* 0x000000102e077220 */ /* 0x080fe20000400000 */
[----:B------:R-:W-:Y:S01]  /*6160*/  LEA R24, P2, R17, UR8, 0x2 ;  /* 0x0000000811187c11 */ /* 0x000fe2000f8410ff */
[-C--:B------:R-:W-:Y:S01]  /*6170*/  FMUL R18, R47, R16.reuse ;  /* 0x000000102f127220 */ /* 0x080fe20000400000 */
[----:B------:R-:W-:Y:S01]  /*6180*/  F2FP.F16.F32.PACK_AB R9, R2, R9 ;  /* 0x000000090209723e */ /* 0x000fe200000000ff */
[-C--:B------:R-:W-:Y:S01]  /*6190*/  FMUL R15, R30, R16.reuse ;  /* 0x000000101e0f7220 */ /* 0x080fe20000400000 */
[-C--:B------:R-:W-:Y:S01]  /*61a0*/  FMUL R2, R31, R16.reuse ;  /* 0x000000101f027220 */ /* 0x080fe20000400000 */
[----:B------:R-:W-:Y:S01]  /*61b0*/  LEA.HI.X R17, R17, UR9, R6, 0x2, P2 ;  /* 0x0000000911117c11 */ /* 0x000fe200090f1406 */
[-C--:B------:R-:W-:Y:S01]  /*61c0*/  FMUL R5, R42, R16.reuse ;  /* 0x000000102a057220 */ /* 0x080fe20000400000 */
[----:B------:R-:W-:Y:S01]  /*61d0*/  F2FP.F16.F32.PACK_AB R7, R18, R7 ;  /* 0x000000071207723e */ /* 0x000fe200000000ff */
[-C--:B------:R-:W-:Y:S01]  /*61e0*/  FMUL R6, R43, R16.reuse ;  /* 0x000000102b067220 */ /* 0x080fe20000400000 */
[----:B------:R-:W-:Y:S01]  /*61f0*/  F2FP.F16.F32.PACK_AB R15, R2, R15 ;  /* 0x0000000f020f723e */ /* 0x000fe200000000ff */
        /* <DEDUP_REMOVED lines=17> */
[----:B------:R-:W-:Y:S01]  /*6310*/  SHFL.IDX PT, R2, R24, RZ, 0x1c1f ;  /* 0x001c1fff18027589 */ /* 0x000fe200000e0000 */
[-C--:B------:R-:W-:Y:S01]  /*6320*/  FMUL R79, R79, R16.reuse ;  /* 0x000000104f4f7220 */ /* 0x080fe20000400000 */
[-C--:B------:R-:W-:Y:S01]  /*6330*/  FMUL R74, R74, R16.reuse ;  /* 0x000000104a4a7220 */ /* 0x080fe20000400000 */
[-C--:B------:R-:W-:Y:S01]  /*6340*/  FMUL R75, R75, R16.reuse ;  /* 0x000000104b4b7220 */ /* 0x080fe20000400000 */
[----:B--2---:R-:W1:Y:S01]  /*6350*/  SHFL.IDX PT, R3, R17, RZ, 0x1c1f ;  /* 0x001c1fff11037589 */ /* 0x004e6200000e0000 */
[-C--:B------:R-:W-:Y:S01]  /*6360*/  FMUL R86, R86, R16.reuse ;  /* 0x0000001056567220 */ /* 0x080fe20000400000 */
[-C--:B------:R-:W-:Y:S01]  /*6370*/  FMUL R87, R87, R16.reuse ;  /* 0x0000001057577220 */ /* 0x080fe20000400000 */
[-C--:B------:R-:W-:Y:S01]  /*6380*/  FMUL R82, R82, R16.reuse ;  /* 0x0000001052527220 */ /* 0x080fe20000400000 */
[----:B------:R-:W-:Y:S01]  /*6390*/  FMUL R83, R83, R16 ;  /* 0x0000001053537220 */ /* 0x000fe20000400000 */
[----:B------:R-:W-:Y:S01]  /*63a0*/  SHFL.IDX PT, R17, R17, 0x1, 0x1c1f ;  /* 0x003c1f0011117f89 */ /* 0x000fe200000e0000 */
[----:B------:R-:W-:Y:S01]  /*63b0*/  F2FP.F16.F32.PACK_AB R12, R25, R12 ;  /* 0x0000000c190c723e */ /* 0x000fe200000000ff */
[----:B------:R-:W-:Y:S01]  /*63c0*/  ULDC.64 UR6, c[0x0][0x208] ;  /* 0x0000820000067ab9 */ /* 0x000fe20000000a00 */
[----:B------:R-:W-:Y:S01]  /*63d0*/  F2FP.F16.F32.PACK_AB R13, R18, R13 ;  /* 0x0000000d120d723e */ /* 0x000fe200000000ff */
[----:B------:R-:W-:Y:S01]  /*63e0*/  BAR.SYNC.DEFER_BLOCKING 0x1, 0x100 ;  /* 0x0044000000007b1d */ /* 0x000fe20000010000 */
[----:B------:R-:W-:-:S02]  /*63f0*/  F2FP.F16.F32.PACK_AB R14, R29, R14 ;  /* 0x0000000e1d0e723e */ /* 0x000fc400000000ff */
[----:B------:R-:W-:Y:S02]  /*6400*/  F2FP.F16.F32.PACK_AB R5, R6, R5 ;  /* 0x000000050605723e */ /* 0x000fe400000000ff */
[----:B------:R-:W-:Y:S02]  /*6410*/  F2FP.F16.F32.PACK_AB R8, R33, R8 ;  /* 0x000000082108723e */ /* 0x000fe400000000ff */
[----:B------:R-:W-:Y:S01]  /*6420*/  F2FP.F16.F32.PACK_AB R10, R37, R10 ;  /* 0x0000000a250a723e */ /* 0x000fe200000000ff */
[----:B------:R-:W2:Y:S01]  /*6430*/  SHFL.IDX PT, R16, R24, 0x1, 0x1c1f ;  /* 0x003c1f0018107f89 */ /* 0x000ea200000e0000 */
[----:B------:R-:W-:Y:S02]  /*6440*/  F2FP.F16.F32.PACK_AB R11, R20, R11 ;  /* 0x0000000b140b723e */ /* 0x000fe400000000ff */
[----:B------:R-:W-:Y:S02]  /*6450*/  F2FP.F16.F32.PACK_AB R48, R49, R48 ;  /* 0x000000303130723e */ /* 0x000fe400000000ff */
[----:B------:R-:W-:-:S02]  /*6460*/  F2FP.F16.F32.PACK_AB R4, R41, R4 ;  /* 0x000000042904723e */ /* 0x000fc400000000ff */
[----:B------:R-:W-:Y:S02]  /*6470*/  F2FP.F16.F32.PACK_AB R6, R45, R44 ;  /* 0x0000002c2d06723e */ /* 0x000fe400000000ff */
[----:B------:R-:W-:Y:S02]  /*6480*/  F2FP.F16.F32.PACK_AB R49, R51, R50 ;  /* 0x000000323331723e */ /* 0x000fe400000000ff */
[----:B------:R-:W-:Y:S02]  /*6490*/  F2FP.F16.F32.PACK_AB R56, R57, R56 ;  /* 0x000000383938723e */ /* 0x000fe400000000ff */
[----:B------:R-:W-:Y:S02]  /*64a0*/  F2FP.F16.F32.PACK_AB R50, R53, R52 ;  /* 0x000000343532723e */ /* 0x000fe400000000ff */
[----:B------:R-:W-:Y:S01]  /*64b0*/  F2FP.F16.F32.PACK_AB R51, R55, R54 ;  /* 0x000000363733723e */ /* 0x000fe200000000ff */
[----:B------:R3:W-:Y:S01]  /*64c0*/  STSM.16.M88.4 [R22], R12 ;  /* 0x0000000c16007844 */ /* 0x0007e20000000200 */
[----:B------:R-:W-:-:S02]  /*64d0*/  F2FP.F16.F32.PACK_AB R57, R59, R58 ;  /* 0x0000003a3b39723e */ /* 0x000fc400000000ff */
[----:B------:R-:W-:Y:S01]  /*64e0*/  F2FP.F16.F32.PACK_AB R64, R65, R64 ;  /* 0x000000404140723e */ /* 0x000fe200000000ff */
[----:B------:R3:W-:Y:S01]  /*64f0*/  STSM.16.M88.4 [R23], R8 ;  /* 0x0000000817007844 */ /* 0x0007e20000000200 */
[----:B------:R-:W-:Y:S02]  /*6500*/  F2FP.F16.F32.PACK_AB R58, R61, R60 ;  /* 0x0000003c3d3a723e */ /* 0x000fe400000000ff */
[----:B------:R-:W-:Y:S01]  /*6510*/  F2FP.F16.F32.PACK_AB R59, R63, R62 ;  /* 0x0000003e3f3b723e */ /* 0x000fe200000000ff */
[----:B------:R3:W-:Y:S01]  /*6520*/  STSM.16.M88.4 [R88], R4 ;  /* 0x0000000458007844 */ /* 0x0007e20000000200 */
        /* <DEDUP_REMOVED lines=8> */
[----:B-1----:R3:W-:Y:S01]  /*65b0*/  @P1 STG.E desc[UR6][R2.64], R19 ;  /* 0x0000001302001986 */ /* 0x0027e2000c101906 */
[----:B------:R-:W-:Y:S02]  /*65c0*/  F2FP.F16.F32.PACK_AB R81, R83, R82 ;  /* 0x000000525351723e */ /* 0x000fe400000000ff */
[----:B------:R-:W-:Y:S01]  /*65d0*/  F2FP.F16.F32.PACK_AB R74, R77, R76 ;  /* 0x0000004c4d4a723e */ /* 0x000fe200000000ff */
[----:B------:R3:W-:Y:S01]  /*65e0*/  STSM.16.M88.4 [R91], R64 ;  /* 0x000000405b007844 */ /* 0x0007e20000000200 */
[----:B------:R-:W-:-:S02]  /*65f0*/  F2FP.F16.F32.PACK_AB R75, R79, R78 ;  /* 0x0000004e4f4b723e */ /* 0x000fc400000000ff */
[----:B------:R-:W-:Y:S01]  /*6600*/  F2FP.F16.F32.PACK_AB R82, R85, R84 ;  /* 0x000000545552723e */ /* 0x000fe200000000ff */
[----:B--2---:R3:W-:Y:S01]  /*6610*/  @P0 STG.E desc[UR6][R16.64], R21 ;  /* 0x0000001510000986 */ /* 0x0047e2000c101906 */
[----:B------:R-:W-:-:S03]  /*6620*/  F2FP.F16.F32.PACK_AB R83, R87, R86 ;  /* 0x000000565753723e */ /* 0x000fc600000000ff */
[----:B------:R3:W-:Y:S04]  /*6630*/  STSM.16.M88.4 [R92], R72 ;  /* 0x000000485c007844 */ /* 0x0007e80000000200 */
[----:B------:R3:W-:Y:S01]  /*6640*/  STSM.16.M88.4 [R93], R80 ;  /* 0x000000505d007844 */ /* 0x0007e20000000200 */
[----:B------:R1:W-:Y:S06]  /*6650*/  MEMBAR.ALL.CTA ;  /* 0x0000000000007992 */ /* 0x0003ec0000008000 */
[----:B-1----:R-:W1:Y:S02]  /*6660*/  FENCE.VIEW.ASYNC.S ;  /* 0x00000000000073c6 */ /* 0x002e640000000000 */
[----:B-1----:R-:W-:Y:S06]  /*6670*/  BAR.ARV 0x1, 0x120 ;  /* 0x0044800000007b1d */ /* 0x002fec0000002000 */
[----:B------:R-:W-:-:S13]  /*6680*/  ISETP.NE.AND P0, PT, R0, 0x4, PT ;  /* 0x000000040000780c */ /* 0x000fda0003f05270 */
[----:B---3--:R-:W-:Y:S05]  /*6690*/  @P0 EXIT ;  /* 0x000000000000094d */ /* 0x008fea0003800000 */
[----:B------:R-:W-:Y:S01]  /*66a0*/  BAR.SYNC.DEFER_BLOCKING 0x1, 0x120 ;  /* 0x0044800000007b1d */ /* 0x000fe20000010000 */
[----:B------:R-:W-:Y:S02]  /*66b0*/  UIADD3 UR8, UR4, 0x8400, URZ ;  /* 0x0000840004087890 */ /* 0x000fe4000fffe03f */
[----:B------:R-:W-:-:S03]  /*66c0*/  UIADD3 UR5, UR4, 0xc400, URZ ;  /* 0x0000c40004057890 */ /* 0x000fc6000fffe03f */
[----:B------:R-:W-:Y:S01]  /*66d0*/  ULDC.64 UR6, c[0x0][0x198] ;  /* 0x0000660000067ab9 */ /* 0x000fe20000000a00 */
[----:B------:R-:W-:Y:S01]  /*66e0*/  UMOV UR9, URZ ;  /* 0x0000003f00097c82 */ /* 0x000fe20008000000 */
[----:B------:R-:W-:Y:S01]  /*66f0*/  UIADD3 UR6, UP0, UR6, 0x1f0, URZ ;  /* 0x000001f006067890 */ /* 0x000fe2000ff1e03f */
[----:B------:R-:W-:-:S03]  /*6700*/  UMOV UR4, 0x40 ;  /* 0x0000004000047882 */ /* 0x000fc60000000000 */
[----:B------:R-:W-:-:S09]  /*6710*/  UIADD3.X UR7, URZ, UR7, URZ, UP0, !UPT ;  /* 0x000000073f077290 */ /* 0x000fd200087fe43f */
[----:B------:R1:W-:Y:S02]  /*6720*/  UTMASTG.4D [UR8], [UR6], desc[URZ] ;  /* 0x00003f08060073b5 */ /* 0x0003e40008019000 */
[----:B-1----:R-:W-:Y:S01]  /*6730*/  UMOV UR8, UR5 ;  /* 0x0000000500087c82 */ /* 0x002fe20008000000 */
[----:B------:R-:W-:Y:S02]  /*6740*/  UMOV UR9, UR4 ;  /* 0x0000000400097c82 */ /* 0x000fe40008000000 */
[----:B------:R1:W-:Y:S01]  /*6750*/  UTMASTG.4D [UR8], [UR6], desc[URZ] ;  /* 0x00003f08060073b5 */ /* 0x0003e20008019000 */
[----:B------:R0:W-:Y:S01]  /*6760*/  UTMACMDFLUSH ;  /* 0x00000000000079b7 */ /* 0x0001e20000000000 */
[----:B------:R-:W-:-:S04]  /*6770*/  DEPBAR.LE SB0, 0x0 ;  /* 0x000080000000791a */ /* 0x000fc80000000000 */
[----:B-1----:R-:W-:Y:S05]  /*6780*/  EXIT ;  /* 0x000000000000794d */ /* 0x002fea0003800000 */
.L_x_2:
[----:B-1----:R-:W-:Y:S02]  /*6790*/  IMAD.U32 R5, RZ, RZ, UR33 ;  /* 0x00000021ff057e24 */ /* 0x002fe4000f8e00ff */
[----:B------:R-:W-:Y:S02]  /*67a0*/  IMAD.MOV.U32 R2, RZ, RZ, -0x80000000 ;  /* 0x80000000ff027424 */ /* 0x000fe400078e00ff */
[----:B------:R-:W-:-:S04]  /*67b0*/  IMAD.MOV.U32 R3, RZ, RZ, -0x80000000 ;  /* 0x80000000ff037424 */ /* 0x000fc800078e00ff */
[----:B------:R1:W2:Y:S03]  /*67c0*/  SYNCS.PHASECHK.TRANS64.TRYWAIT P0, [R5+URZ+0x18], R3 ;  /* 0x00001803050075a7 */ /* 0x0002a6000800017f */
[----:B--2---:R-:W-:Y:S05]  /*67d0*/  @!P0 NANOSLEEP.SYNCS 0x989680 ;  /* 0x009896800000895d */ /* 0x004fea0003900000 */
[----:B------:R-:W2:Y:S02]  /*67e0*/  @!P0 SYNCS.PHASECHK.TRANS64 P0, [R5+URZ+0x18], R3 ;  /* 0x00001803050085a7 */ /* 0x000ea4000800007f */
[----:B--2---:R-:W-:Y:S05]  /*67f0*/  @!P0 BRA `(.L_x_2) ;  /* 0xfffffffc00e48947 */ /* 0x004fea000383ffff */
[----:B------:R-:W-:Y:S05]  /*6800*/  BRA `(.L_x_21) ;  /* 0xffffff9c00347947 */ /* 0x000fea000383ffff */
.L_x_3:
[----:B-1----:R-:W-:Y:S01]  /*6810*/  IMAD.U32 R5, RZ, RZ, UR33 ;  /* 0x00000021ff057e24 */ /* 0x002fe2000f8e00ff */
[----:B------:R-:W-:Y:S01]  /*6820*/  MOV R2, 0x80000000 ;  /* 0x8000000000027802 */ /* 0x000fe20000000f00 */
[----:B------:R-:W-:-:S04]  /*6830*/  IMAD.MOV.U32 R3, RZ, RZ, -0x80000000 ;  /* 0x80000000ff037424 */ /* 0x000fc800078e00ff */
[----:B------:R1:W2:Y:S03]  /*6840*/  SYNCS.PHASECHK.TRANS64.TRYWAIT P0, [R5+URZ+0x8], R3 ;  /* 0x00000803050075a7 */ /* 0x0002a6000800017f */
[----:B--2---:R-:W-:Y:S05]  /*6850*/  @!P0 NANOSLEEP.SYNCS 0x989680 ;  /* 0x009896800000895d */ /* 0x004fea0003900000 */
[----:B------:R-:W2:Y:S02]  /*6860*/  @!P0 SYNCS.PHASECHK.TRANS64 P0, [R5+URZ+0x8], R3 ;  /* 0x00000803050085a7 */ /* 0x000ea4000800007f */
[----:B--2---:R-:W-:Y:S05]  /*6870*/  @!P0 BRA `(.L_x_3) ;  /* 0xfffffffc00e48947 */ /* 0x004fea000383ffff */
[----:B------:R-:W-:Y:S05]  /*6880*/  BRA `(.L_x_22) ;  /* 0xffffff9c006c7947 */ /* 0x000fea000383ffff */
.L_x_5:
[----:B------:R-:W-:-:S04]  /*6890*/  IMAD.U32 R2, R0, -0x80000000, RZ ;  /* 0x8000000000027824 */ /* 0x000fc800078e00ff */
[----:B------:R-:W-:-:S07]  /*68a0*/  IMAD.MOV.U32 R3, RZ, RZ, R2 ;  /* 0x000000ffff037224 */ /* 0x000fce00078e0002 */
.L_x_23:
[----:B-1----:R-:W-:-:S04]  /*68b0*/  IMAD.U32 R7, RZ, RZ, UR33 ;  /* 0x00000021ff077e24 */ /* 0x002fc8000f8e00ff */
[----:B------:R1:W2:Y:S03]  /*68c0*/  SYNCS.PHASECHK.TRANS64.TRYWAIT P0, [R7+URZ+0x18], R3 ;  /* 0x00001803070075a7 */ /* 0x0002a6000800017f */
[----:B--2---:R-:W-:Y:S05]  /*68d0*/  @!P0 NANOSLEEP.SYNCS 0x989680 ;  /* 0x009896800000895d */ /* 0x004fea0003900000 */
[----:B------:R-:W2:Y:S02]  /*68e0*/  @!P0 SYNCS.PHASECHK.TRANS64 P0, [R7+URZ+0x18], R3 ;  /* 0x00001803070085a7 */ /* 0x000ea4000800007f */
[----:B--2---:R-:W-:Y:S05]  /*68f0*/  @!P0 BRA `(.L_x_23) ;  /* 0xfffffffc00ec8947 */ /* 0x004fea000383ffff */
[----:B------:R-:W-:Y:S05]  /*6900*/  BRA `(.L_x_24) ;  /* 0xffffff9c00d07947 */ /* 0x000fea000383ffff */
.L_x_6:
[----:B-1----:R-:W-:-:S07]  /*6910*/  MOV R3, R2 ;  /* 0x0000000200037202 */ /* 0x002fce0000000f00 */
.L_x_25:
[----:B-1----:R-:W-:-:S04]  /*6920*/  IMAD.U32 R5, RZ, RZ, UR33 ;  /* 0x00000021ff057e24 */ /* 0x002fc8000f8e00ff */
[----:B------:R1:W2:Y:S03]  /*6930*/  SYNCS.PHASECHK.TRANS64.TRYWAIT P0, [R5+URZ+0x28], R3 ;  /* 0x00002803050075a7 */ /* 0x0002a6000800017f */
[----:B--2---:R-:W-:Y:S05]  /*6940*/  @!P0 NANOSLEEP.SYNCS 0x989680 ;  /* 0x009896800000895d */ /* 0x004fea0003900000 */
[----:B------:R-:W2:Y:S02]  /*6950*/  @!P0 SYNCS.PHASECHK.TRANS64 P0, [R5+URZ+0x28], R3 ;  /* 0x00002803050085a7 */ /* 0x000ea4000800007f */
[----:B--2---:R-:W-:Y:S05]  /*6960*/  @!P0 BRA `(.L_x_25) ;  /* 0xfffffffc00ec8947 */ /* 0x004fea000383ffff */
[----:B------:R-:W-:Y:S05]  /*6970*/  BRA `(.L_x_26) ;  /* 0xffffffa000147947 */ /* 0x000fea000383ffff */
.L_x_8:
[----:B-1----:R-:W-:-:S07]  /*6980*/  IMAD.MOV.U32 R3, RZ, RZ, R2 ;  /* 0x000000ffff037224 */ /* 0x002fce00078e0002 */
.L_x_27:
[----:B-1----:R-:W-:-:S04]  /*6990*/  IMAD.U32 R5, RZ, RZ, UR33 ;  /* 0x00000021ff057e24 */ /* 0x002fc8000f8e00ff */
[----:B------:R1:W2:Y:S03]  /*69a0*/  SYNCS.PHASECHK.TRANS64.TRYWAIT P0, [R5+URZ+0x28], R3 ;  /* 0x00002803050075a7 */ /* 0x0002a6000800017f */
[----:B--2---:R-:W-:Y:S05]  /*69b0*/  @!P0 NANOSLEEP.SYNCS 0x989680 ;  /* 0x009896800000895d */ /* 0x004fea0003900000 */
[----:B------:R-:W2:Y:S02]  /*69c0*/  @!P0 SYNCS.PHASECHK.TRANS64 P0, [R5+URZ+0x28], R3 ;  /* 0x00002803050085a7 */ /* 0x000ea4000800007f */
[----:B--2---:R-:W-:Y:S05]  /*69d0*/  @!P0 BRA `(.L_x_27) ;  /* 0xfffffffc00ec8947 */ /* 0x004fea000383ffff */
[----:B------:R-:W-:Y:S05]  /*69e0*/  BRA `(.L_x_28) ;  /* 0xffffffa000607947 */ /* 0x000fea000383ffff */
.L_x_9:
[----:B-1----:R-:W-:-:S07]  /*69f0*/  IMAD.MOV.U32 R3, RZ, RZ, R2 ;  /* 0x000000ffff037224 */ /* 0x002fce00078e0002 */
.L_x_29:
[----:B-1----:R-:W-:-:S04]  /*6a00*/  MOV R5, UR33 ;  /* 0x0000002100057c02 */ /* 0x002fc80008000f00 */
[----:B------:R1:W2:Y:S03]  /*6a10*/  SYNCS.PHASECHK.TRANS64.TRYWAIT P0, [R5+URZ+0x28], R3 ;  /* 0x00002803050075a7 */ /* 0x0002a6000800017f */
[----:B--2---:R-:W-:Y:S05]  /*6a20*/  @!P0 NANOSLEEP.SYNCS 0x989680 ;  /* 0x009896800000895d */ /* 0x004fea0003900000 */
[----:B------:R-:W2:Y:S02]  /*6a30*/  @!P0 SYNCS.PHASECHK.TRANS64 P0, [R5+URZ+0x28], R3 ;  /* 0x00002803050085a7 */ /* 0x000ea4000800007f */
[----:B--2---:R-:W-:Y:S05]  /*6a40*/  @!P0 BRA `(.L_x_29) ;  /* 0xfffffffc00ec8947 */ /* 0x004fea000383ffff */
[----:B------:R-:W-:Y:S05]  /*6a50*/  BRA `(.L_x_30) ;  /* 0xffffffa000a87947 */ /* 0x000fea000383ffff */
.L_x_10:
[----:B-1----:R-:W-:-:S04]  /*6a60*/  IMAD.U32 R3, RZ, RZ, UR4 ;  /* 0x00000004ff037e24 */ /* 0x002fc8000f8e00ff */
[----:B------:R1:W2:Y:S03]  /*6a70*/  SYNCS.PHASECHK.TRANS64.TRYWAIT P0, [R3+URZ], RZ ;  /* 0x000000ff030075a7 */ /* 0x0002a6000800017f */
[----:B--2---:R-:W-:Y:S05]  /*6a80*/  @!P0 NANOSLEEP.SYNCS 0x989680 ;  /* 0x009896800000895d */ /* 0x004fea0003900000 */
[----:B------:R-:W2:Y:S02]  /*6a90*/  @!P0 SYNCS.PHASECHK.TRANS64 P0, [R3+URZ], RZ ;  /* 0x000000ff030085a7 */ /* 0x000ea4000800007f */
[----:B--2---:R-:W-:Y:S05]  /*6aa0*/  @!P0 BRA `(.L_x_10) ;  /* 0xfffffffc00ec8947 */ /* 0x004fea000383ffff */
[----:B------:R-:W-:Y:S05]  /*6ab0*/  BRA `(.L_x_31) ;  /* 0xffffffa400187947 */ /* 0x000fea000383ffff */
.L_x_12:
[----:B-1----:R-:W-:-:S04]  /*6ac0*/  IMAD.U32 R3, RZ, RZ, UR4 ;  /* 0x00000004ff037e24 */ /* 0x002fc8000f8e00ff */
[----:B------:R1:W2:Y:S03]  /*6ad0*/  SYNCS.PHASECHK.TRANS64.TRYWAIT P0, [R3+URZ+0x10], RZ ;  /* 0x000010ff030075a7 */ /* 0x0002a6000800017f */
[----:B--2---:R-:W-:Y:S05]  /*6ae0*/  @!P0 NANOSLEEP.SYNCS 0x989680 ;  /* 0x009896800000895d */ /* 0x004fea0003900000 */
[----:B------:R-:W2:Y:S02]  /*6af0*/  @!P0 SYNCS.PHASECHK.TRANS64 P0, [R3+URZ+0x10], RZ ;  /* 0x000010ff030085a7 */ /* 0x000ea4000800007f */
[----:B--2---:R-:W-:Y:S05]  /*6b00*/  @!P0 BRA `(.L_x_12) ;  /* 0xfffffffc00ec8947 */ /* 0x004fea000383ffff */
[----:B------:R-:W-:Y:S05]  /*6b10*/  BRA `(.L_x_11) ;  /* 0xffffffa400487947 */ /* 0x000fea000383ffff */
.L_x_15:
[----:B------:R-:W-:-:S07]  /*6b20*/  IMAD.MOV.U32 R3, RZ, RZ, R2 ;  /* 0x000000ffff037224 */ /* 0x000fce00078e0002 */
.L_x_32:
[----:B-1----:R-:W-:-:S04]  /*6b30*/  IMAD.U32 R15, RZ, RZ, UR4 ;  /* 0x00000004ff0f7e24 */ /* 0x002fc8000f8e00ff */
[----:B------:R1:W2:Y:S03]  /*6b40*/  SYNCS.PHASECHK.TRANS64.TRYWAIT P2, [R15+URZ+0x10], R3 ;  /* 0x000010030f0075a7 */ /* 0x0002a6000804017f */
[----:B--2---:R-:W-:Y:S05]  /*6b50*/  @!P2 NANOSLEEP.SYNCS 0x989680 ;  /* 0x009896800000a95d */ /* 0x004fea0003900000 */
[----:B------:R-:W2:Y:S02]  /*6b60*/  @!P2 SYNCS.PHASECHK.TRANS64 P2, [R15+URZ+0x10], R3 ;  /* 0x000010030f00a5a7 */ /* 0x000ea4000804007f */
[----:B--2---:R-:W-:Y:S05]  /*6b70*/  @!P2 BRA `(.L_x_32) ;  /* 0xfffffffc00eca947 */ /* 0x004fea000383ffff */
[----:B------:R-:W-:Y:S05]  /*6b80*/  BRA `(.L_x_14) ;  /* 0xffffffc800647947 */ /* 0x000fea000383ffff */
.L_x_17:
[----:B-1----:R-:W-:-:S07]  /*6b90*/  MOV R3, R2 ;  /* 0x0000000200037202 */ /* 0x002fce0000000f00 */
.L_x_33:
[----:B-1----:R-:W-:-:S04]  /*6ba0*/  IMAD.U32 R15, RZ, RZ, UR4 ;  /* 0x00000004ff0f7e24 */ /* 0x002fc8000f8e00ff */
[----:B------:R1:W2:Y:S03]  /*6bb0*/  SYNCS.PHASECHK.TRANS64.TRYWAIT P2, [R15+URZ+0x20], R3 ;  /* 0x000020030f0075a7 */ /* 0x0002a6000804017f */
[----:B--2---:R-:W-:Y:S05]  /*6bc0*/  @!P2 NANOSLEEP.SYNCS 0x989680 ;  /* 0x009896800000a95d */ /* 0x004fea0003900000 */
[----:B------:R-:W2:Y:S02]  /*6bd0*/  @!P2 SYNCS.PHASECHK.TRANS64 P2, [R15+URZ+0x20], R3 ;  /* 0x000020030f00a5a7 */ /* 0x000ea4000804007f */
[----:B--2---:R-:W-:Y:S05]  /*6be0*/  @!P2 BRA `(.L_x_33) ;  /* 0xfffffffc00eca947 */ /* 0x004fea000383ffff */
[----:B------:R-:W-:Y:S05]  /*6bf0*/  BRA `(.L_x_16) ;  /* 0xffffffcc00047947 */ /* 0x000fea000383ffff */
.L_x_20:
[----:B------:R-:W-:-:S07]  /*6c00*/  IMAD.MOV.U32 R13, RZ, RZ, R12 ;  /* 0x000000ffff0d7224 */ /* 0x000fce00078e000c */
.L_x_34:
[----:B--2---:R-:W-:-:S04]  /*6c10*/  IMAD.U32 R5, RZ, RZ, UR4 ;  /* 0x00000004ff057e24 */ /* 0x004fc8000f8e00ff */
[----:B------:R2:W3:Y:S03]  /*6c20*/  SYNCS.PHASECHK.TRANS64.TRYWAIT P2, [R5+URZ+0x20], R13 ;  /* 0x0000200d050075a7 */ /* 0x0004e6000804017f */
[----:B---3--:R-:W-:Y:S05]  /*6c30*/  @!P2 NANOSLEEP.SYNCS 0x989680 ;  /* 0x009896800000a95d */ /* 0x008fea0003900000 */
[----:B------:R-:W3:Y:S02]  /*6c40*/  @!P2 SYNCS.PHASECHK.TRANS64 P2, [R5+URZ+0x20], R13 ;  /* 0x0000200d0500a5a7 */ /* 0x000ee4000804007f */
[----:B---3--:R-:W-:Y:S05]  /*6c50*/  @!P2 BRA `(.L_x_34) ;  /* 0xfffffffc00eca947 */ /* 0x008fea000383ffff */
[----:B------:R-:W-:Y:S05]  /*6c60*/  BRA `(.L_x_19) ;  /* 0xffffffe800b07947 */ /* 0x000fea000383ffff */
.L_x_35:
[----:B------:R-:W-:-:S00]  /*6c70*/  BRA `(.L_x_35) ;  /* 0xfffffffc00fc7947 */ /* 0x000fc0000383ffff */
[----:B------:R-:W-:-:S00]  /*6c80*/  NOP ;  /* 0x0000000000007918 */ /* 0x000fc00000000000 */
[----:B------:R-:W-:-:S00]  /*6c90*/  NOP ;  /* 0x0000000000007918 */ /* 0x000fc00000000000 */
[----:B------:R-:W-:-:S00]  /*6ca0*/  NOP ;  /* 0x0000000000007918 */ /* 0x000fc00000000000 */
[----:B------:R-:W-:-:S00]  /*6cb0*/  NOP ;  /* 0x0000000000007918 */ /* 0x000fc00000000000 */
[----:B------:R-:W-:-:S00]  /*6cc0*/  NOP ;  /* 0x0000000000007918 */ /* 0x000fc00000000000 */
[----:B------:R-:W-:-:S00]  /*6cd0*/  NOP ;  /* 0x0000000000007918 */ /* 0x000fc00000000000 */
[----:B------:R-:W-:-:S00]  /*6ce0*/  NOP ;  /* 0x0000000000007918 */ /* 0x000fc00000000000 */
[----:B------:R-:W-:-:S00]  /*6cf0*/  NOP ;  /* 0x0000000000007918 */ /* 0x000fc00000000000 */
.L_x_36:


//--------------------- .nv.shared.kernel_cutlass_kernel_flash_attncuteflash_fwd_sm90FlashAttentionForwardSm90_object_at__tensor0000o11281211101213_tensor0000o12811101213_tensor0000o12811101213_tensor0000o11281211101213_te_0 --------------------------
	.section	.nv.shared.kernel_cutlass_kernel_flash_attncuteflash_fwd_sm90FlashAttentionForwardSm90_object_at__tensor0000o11281211101213_tensor0000o12811101213_tensor0000o12811101213_tensor0000o11281211101213_te_0,"aw",@nobits
	.sectionflags	@""
	.align	1024
	.zero		1024


//--------------------- .nv.shared.reserved.0     --------------------------
	.section	.nv.shared.reserved.0,"aw",@nobits
	.weak		__nv_reservedSMEM_offset_0_alias
	.size		__nv_reservedSMEM_offset_0_alias, 0, 0
	.other		__nv_reservedSMEM_offset_0_alias,@"STO_CUDA_RESERVED_SHARED STV_DEFAULT"
__nv_reservedSMEM_offset_0_alias:
	.zero		0


//--------------------- .nv.constant0.kernel_cutlass_kernel_flash_attncuteflash_fwd_sm90FlashAttentionForwardSm90_object_at__tensor0000o11281211101213_tensor0000o12811101213_tensor0000o12811101213_tensor0000o11281211101213_te_0 --------------------------
	.section	.nv.constant0.kernel_cutlass_kernel_flash_attncuteflash_fwd_sm90FlashAttentionForwardSm90_object_at__tensor0000o11281211101213_tensor0000o12811101213_tensor0000o12811101213_tensor0000o11281211101213_te_0,"a",@progbits
	.sectionflags	@""
	.align	4
.nv.constant0.kernel_cutlass_kernel_flash_attncuteflash_fwd_sm90FlashAttentionForwardSm90_object_at__tensor0000o11281211101213_tensor0000o12811101213_tensor0000o12811101213_tensor0000o11281211101213_te_0:
	.zero		1184


//--------------------- SYMBOLS --------------------------

	.type		.nv.reservedSmem.offset0,@object
	.size		.nv.reservedSmem.offset0,0x4
